// auto-generated by cutlass_sweep.gemm — config: {"arch": "sm_100", "cluster_m": 4, "cluster_n": 1, "dtype": "fp16", "dtype_b": "fp16", "layout": "nt", "stages": 0, "tile_k": 128, "tile_m": 64, "tile_n": 256}
#include "cutlass/cutlass.h"
#include "cutlass/gemm/collective/collective_builder.hpp"
#include "cutlass/gemm/device/gemm_universal_adapter.h"
#include "cutlass/gemm/kernel/gemm_universal.hpp"
#include "cutlass/epilogue/collective/collective_builder.hpp"

using ElemA = cutlass::half_t;
using ElemB = cutlass::half_t;
using ElemCD = cutlass::half_t;
using Acc  = float;
using TileShape    = cute::Shape<cute::_64, cute::_256, cute::_128>;
using ClusterShape = cute::Shape<cute::_4, cute::_1, cute::_1>;

using CollectiveEpilogue = typename cutlass::epilogue::collective::CollectiveBuilder<
    cutlass::arch::Sm100, cutlass::arch::OpClassTensorOp,
    TileShape, ClusterShape,
    cutlass::epilogue::collective::EpilogueTileAuto,
    Acc, Acc,
    ElemCD, cutlass::layout::RowMajor, 128 / cutlass::sizeof_bits<ElemCD>::value,
    ElemCD, cutlass::layout::RowMajor, 128 / cutlass::sizeof_bits<ElemCD>::value,
    cutlass::epilogue::collective::EpilogueScheduleAuto
  >::CollectiveOp;

using CollectiveMainloop = typename cutlass::gemm::collective::CollectiveBuilder<
    cutlass::arch::Sm100, cutlass::arch::OpClassTensorOp,
    ElemA, cutlass::layout::RowMajor, 128 / cutlass::sizeof_bits<ElemA>::value,
    ElemB, cutlass::layout::ColumnMajor, 128 / cutlass::sizeof_bits<ElemB>::value,
    Acc,
    TileShape, ClusterShape,
    cutlass::gemm::collective::StageCountAutoCarveout<static_cast<int>(sizeof(typename CollectiveEpilogue::SharedStorage))>,
    cutlass::gemm::collective::KernelScheduleAuto
  >::CollectiveOp;

using GemmKernel = cutlass::gemm::kernel::GemmUniversal<
    cute::Shape<int,int,int,int>,
    CollectiveMainloop,
    CollectiveEpilogue
>;
using Gemm = cutlass::gemm::device::GemmUniversalAdapter<GemmKernel>;

// Force the device kernel symbol into the cubin without needing a host main.
auto* _anchor = &cutlass::device_kernel<GemmKernel>;


// ===== COMPILED SASS (sm_100a) =====

	.target	sm_100a

	.elftype	@"ET_EXEC"


//--------------------- .note.nv.tkinfo           --------------------------
	.section	.note.nv.tkinfo,"",@"SHT_NOTE"
	.sectionflags	@"SHF_NOTE_NV_TKINFO"
	.tkinfo
        /*0018*/ 	.word	0x00000002
        /*0030*/ 	.string	""
        /*0030*/ 	.string	"ptxas"
        /*0030*/ 	.string	"Cuda compilation tools, release 13.0, V13.0.88"
        /*0030*/ 	.string	"Build cuda_13.0.r13.0/compiler.36424714_0"
        /*0030*/ 	.string	"-arch sm_100a -m 64 "



//--------------------- .note.nv.cuinfo           --------------------------
	.section	.note.nv.cuinfo,"",@"SHT_NOTE"
	.sectionflags	@"SHF_NOTE_NV_CUINFO"
        /*0018*/ 	.short	0x0002
        /*001a*/ 	.short	0x0064
        /*001c*/ 	.short	0x0082
	.zero		2


//--------------------- .nv.info                  --------------------------
	.section	.nv.info,"",@"SHT_CUDA_INFO"
	.align	4


	//----- nvinfo : EIATTR_REGCOUNT
	.align		4
        /*0000*/ 	.byte	0x04, 0x2f
        /*0002*/ 	.short	(.L_19 - .L_18)
	.align		4
.L_18:
        /*0004*/ 	.word	index@(_ZN7cutlass13device_kernelINS_4gemm6kernel13GemmUniversalIN4cute5tupleIJiiiiEEENS1_10collective13CollectiveMmaINS1_35MainloopSm100TmaUmmaWarpSpecializedILi2ELi2ELi4ENS5_IJNS4_1CILi4EEENSA_ILi1EEESC_EEEEENS5_IJNSA_ILi64EEENSA_ILi256EEENSA_ILi128EEEEEENS_6half_tENS5_IJlSC_lEEESJ_SK_NS4_8TiledMMAINS4_8MMA_AtomIJNS4_20SM100_MMA_F16BF16_SSISJ_SJ_fLi64ELi256ELNS4_4UMMA5MajorE0ELSP_0ELNSO_7ScaleInE0ELSQ_0EEEEEENS4_6LayoutINS5_IJSC_SC_SC_EEENS5_IJNSA_ILi0EEESV_SV_EEEEENS5_IJNS4_10UnderscoreESY_SY_EEEEENS4_13SM90_TMA_LOADENS4_14ComposedLayoutINS4_7SwizzleILi3ELi4ELi3EEENS4_18smem_ptr_flag_bitsILi16EEENST_INS5_IJNSA_ILi8EEESF_EEENS5_IJSF_SC_EEEEEEEvNS4_8identityENS4_23SM90_TMA_LOAD_MULTICASTES1B_vS1C_EENS_8epilogue10collective18CollectiveEpilogueINS1F_23Sm100TmaWarpSpecializedILi4ELi2ELi32ELb1ELb0EEEJSI_NS5_IJNST_ISF_SC_EES1K_EEESJ_SK_SJ_SK_NS1F_6fusion15FusionCallbacksIS1J_NS1M_17LinearCombinationISJ_fSJ_fLNS_15FloatRoundStyleE2EEESI_S1L_JEEENS4_5SM1004TMEM4LOAD26SM100_TMEM_LOAD_16dp256b8xES11_S1B_NS4_17SM75_U32x4_LDSM_NENS4_14SM90_TMA_STOREES1B_NS4_17SM90_U32x4_STSM_NENS4_39AutoVectorizingCopyWithAssumedAlignmentILi128EEEEEEvvEEEEvNT_6ParamsE)
        /*0008*/ 	.word	0x0000007a


	//----- nvinfo : EIATTR_FRAME_SIZE
	.align		4
.L_19:
        /*000c*/ 	.byte	0x04, 0x11
        /*000e*/ 	.short	(.L_21 - .L_20)
	.align		4
.L_20:
        /*0010*/ 	.word	index@($__internal_2_$__cuda_sm10x_tcgen05_guardrail_trap_unallocated_columns_being_dealloced)
        /*0014*/ 	.word	0x00000000


	//----- nvinfo : EIATTR_FRAME_SIZE
	.align		4
.L_21:
        /*0018*/ 	.byte	0x04, 0x11
        /*001a*/ 	.short	(.L_23 - .L_22)
	.align		4
.L_22:
        /*001c*/ 	.word	index@($__internal_1_$__cuda_sm10x_tcgen05_guardrail_trap_phase_invalid_during_alloc)
        /*0020*/ 	.word	0x00000000


	//----- nvinfo : EIATTR_FRAME_SIZE
	.align		4
.L_23:
        /*0024*/ 	.byte	0x04, 0x11
        /*0026*/ 	.short	(.L_25 - .L_24)
	.align		4
.L_24:
        /*0028*/ 	.word	index@($__internal_0_$__cuda_sm10x_tcgen05_guardrail_trap_col_being_dealloced_not_returned_by_alloc)
        /*002c*/ 	.word	0x00000000


	//----- nvinfo : EIATTR_FRAME_SIZE
	.align		4
.L_25:
        /*0030*/ 	.byte	0x04, 0x11
        /*0032*/ 	.short	(.L_27 - .L_26)
	.align		4
.L_26:
        /*0034*/ 	.word	index@(_ZN7cutlass13device_kernelINS_4gemm6kernel13GemmUniversalIN4cute5tupleIJiiiiEEENS1_10collective13CollectiveMmaINS1_35MainloopSm100TmaUmmaWarpSpecializedILi2ELi2ELi4ENS5_IJNS4_1CILi4EEENSA_ILi1EEESC_EEEEENS5_IJNSA_ILi64EEENSA_ILi256EEENSA_ILi128EEEEEENS_6half_tENS5_IJlSC_lEEESJ_SK_NS4_8TiledMMAINS4_8MMA_AtomIJNS4_20SM100_MMA_F16BF16_SSISJ_SJ_fLi64ELi256ELNS4_4UMMA5MajorE0ELSP_0ELNSO_7ScaleInE0ELSQ_0EEEEEENS4_6LayoutINS5_IJSC_SC_SC_EEENS5_IJNSA_ILi0EEESV_SV_EEEEENS5_IJNS4_10UnderscoreESY_SY_EEEEENS4_13SM90_TMA_LOADENS4_14ComposedLayoutINS4_7SwizzleILi3ELi4ELi3EEENS4_18smem_ptr_flag_bitsILi16EEENST_INS5_IJNSA_ILi8EEESF_EEENS5_IJSF_SC_EEEEEEEvNS4_8identityENS4_23SM90_TMA_LOAD_MULTICASTES1B_vS1C_EENS_8epilogue10collective18CollectiveEpilogueINS1F_23Sm100TmaWarpSpecializedILi4ELi2ELi32ELb1ELb0EEEJSI_NS5_IJNST_ISF_SC_EES1K_EEESJ_SK_SJ_SK_NS1F_6fusion15FusionCallbacksIS1J_NS1M_17LinearCombinationISJ_fSJ_fLNS_15FloatRoundStyleE2EEESI_S1L_JEEENS4_5SM1004TMEM4LOAD26SM100_TMEM_LOAD_16dp256b8xES11_S1B_NS4_17SM75_U32x4_LDSM_NENS4_14SM90_TMA_STOREES1B_NS4_17SM90_U32x4_STSM_NENS4_39AutoVectorizingCopyWithAssumedAlignmentILi128EEEEEEvvEEEEvNT_6ParamsE)
        /*0038*/ 	.word	0x00000000


	//----- nvinfo : EIATTR_MIN_STACK_SIZE
	.align		4
.L_27:
        /*003c*/ 	.byte	0x04, 0x12
        /*003e*/ 	.short	(.L_29 - .L_28)
	.align		4
.L_28:
        /*0040*/ 	.word	index@(_ZN7cutlass13device_kernelINS_4gemm6kernel13GemmUniversalIN4cute5tupleIJiiiiEEENS1_10collective13CollectiveMmaINS1_35MainloopSm100TmaUmmaWarpSpecializedILi2ELi2ELi4ENS5_IJNS4_1CILi4EEENSA_ILi1EEESC_EEEEENS5_IJNSA_ILi64EEENSA_ILi256EEENSA_ILi128EEEEEENS_6half_tENS5_IJlSC_lEEESJ_SK_NS4_8TiledMMAINS4_8MMA_AtomIJNS4_20SM100_MMA_F16BF16_SSISJ_SJ_fLi64ELi256ELNS4_4UMMA5MajorE0ELSP_0ELNSO_7ScaleInE0ELSQ_0EEEEEENS4_6LayoutINS5_IJSC_SC_SC_EEENS5_IJNSA_ILi0EEESV_SV_EEEEENS5_IJNS4_10UnderscoreESY_SY_EEEEENS4_13SM90_TMA_LOADENS4_14ComposedLayoutINS4_7SwizzleILi3ELi4ELi3EEENS4_18smem_ptr_flag_bitsILi16EEENST_INS5_IJNSA_ILi8EEESF_EEENS5_IJSF_SC_EEEEEEEvNS4_8identityENS4_23SM90_TMA_LOAD_MULTICASTES1B_vS1C_EENS_8epilogue10collective18CollectiveEpilogueINS1F_23Sm100TmaWarpSpecializedILi4ELi2ELi32ELb1ELb0EEEJSI_NS5_IJNST_ISF_SC_EES1K_EEESJ_SK_SJ_SK_NS1F_6fusion15FusionCallbacksIS1J_NS1M_17LinearCombinationISJ_fSJ_fLNS_15FloatRoundStyleE2EEESI_S1L_JEEENS4_5SM1004TMEM4LOAD26SM100_TMEM_LOAD_16dp256b8xES11_S1B_NS4_17SM75_U32x4_LDSM_NENS4_14SM90_TMA_STOREES1B_NS4_17SM90_U32x4_STSM_NENS4_39AutoVectorizingCopyWithAssumedAlignmentILi128EEEEEEvvEEEEvNT_6ParamsE)
        /*0044*/ 	.word	0x00000000
.L_29:


//--------------------- .nv.compat                --------------------------
	.section	.nv.compat,"",@"SHT_CUDA_COMPAT_INFO"
	.align	4
        /*0000*/ 	.byte	0x02, 0x09, 0x01, 0x00, 0x02, 0x02, 0x02, 0x00, 0x02, 0x05, 0x05, 0x00, 0x03, 0x07, 0x01, 0x01
        /*0010*/ 	.byte	0x02, 0x03, 0x01, 0x00, 0x02, 0x06, 0x01, 0x00, 0x04, 0x0b, 0x08, 0x00, 0x09, 0x00, 0x00, 0x00
        /*0020*/ 	.byte	0x00, 0x00, 0x00, 0x00


//--------------------- .nv.info._ZN7cutlass13device_kernelINS_4gemm6kernel13GemmUniversalIN4cute5tupleIJiiiiEEENS1_10collective13CollectiveMmaINS1_35MainloopSm100TmaUmmaWarpSpecializedILi2ELi2ELi4ENS5_IJNS4_1CILi4EEENSA_ILi1EEESC_EEEEENS5_IJNSA_ILi64EEENSA_ILi256EEENSA_ILi128EEEEEENS_6half_tENS5_IJlSC_lEEESJ_SK_NS4_8TiledMMAINS4_8MMA_AtomIJNS4_20SM100_MMA_F16BF16_SSISJ_SJ_fLi64ELi256ELNS4_4UMMA5MajorE0ELSP_0ELNSO_7ScaleInE0ELSQ_0EEEEEENS4_6LayoutINS5_IJSC_SC_SC_EEENS5_IJNSA_ILi0EEESV_SV_EEEEENS5_IJNS4_10UnderscoreESY_SY_EEEEENS4_13SM90_TMA_LOADENS4_14ComposedLayoutINS4_7SwizzleILi3ELi4ELi3EEENS4_18smem_ptr_flag_bitsILi16EEENST_INS5_IJNSA_ILi8EEESF_EEENS5_IJSF_SC_EEEEEEEvNS4_8identityENS4_23SM90_TMA_LOAD_MULTICASTES1B_vS1C_EENS_8epilogue10collective18CollectiveEpilogueINS1F_23Sm100TmaWarpSpecializedILi4ELi2ELi32ELb1ELb0EEEJSI_NS5_IJNST_ISF_SC_EES1K_EEESJ_SK_SJ_SK_NS1F_6fusion15FusionCallbacksIS1J_NS1M_17LinearCombinationISJ_fSJ_fLNS_15FloatRoundStyleE2EEESI_S1L_JEEENS4_5SM1004TMEM4LOAD26SM100_TMEM_LOAD_16dp256b8xES11_S1B_NS4_17SM75_U32x4_LDSM_NENS4_14SM90_TMA_STOREES1B_NS4_17SM90_U32x4_STSM_NENS4_39AutoVectorizingCopyWithAssumedAlignmentILi128EEEEEEvvEEEEvNT_6ParamsE --------------------------
	.section	.nv.info._ZN7cutlass13device_kernelINS_4gemm6kernel13GemmUniversalIN4cute5tupleIJiiiiEEENS1_10collective13CollectiveMmaINS1_35MainloopSm100TmaUmmaWarpSpecializedILi2ELi2ELi4ENS5_IJNS4_1CILi4EEENSA_ILi1EEESC_EEEEENS5_IJNSA_ILi64EEENSA_ILi256EEENSA_ILi128EEEEEENS_6half_tENS5_IJlSC_lEEESJ_SK_NS4_8TiledMMAINS4_8MMA_AtomIJNS4_20SM100_MMA_F16BF16_SSISJ_SJ_fLi64ELi256ELNS4_4UMMA5MajorE0ELSP_0ELNSO_7ScaleInE0ELSQ_0EEEEEENS4_6LayoutINS5_IJSC_SC_SC_EEENS5_IJNSA_ILi0EEESV_SV_EEEEENS5_IJNS4_10UnderscoreESY_SY_EEEEENS4_13SM90_TMA_LOADENS4_14ComposedLayoutINS4_7SwizzleILi3ELi4ELi3EEENS4_18smem_ptr_flag_bitsILi16EEENST_INS5_IJNSA_ILi8EEESF_EEENS5_IJSF_SC_EEEEEEEvNS4_8identityENS4_23SM90_TMA_LOAD_MULTICASTES1B_vS1C_EENS_8epilogue10collective18CollectiveEpilogueINS1F_23Sm100TmaWarpSpecializedILi4ELi2ELi32ELb1ELb0EEEJSI_NS5_IJNST_ISF_SC_EES1K_EEESJ_SK_SJ_SK_NS1F_6fusion15FusionCallbacksIS1J_NS1M_17LinearCombinationISJ_fSJ_fLNS_15FloatRoundStyleE2EEESI_S1L_JEEENS4_5SM1004TMEM4LOAD26SM100_TMEM_LOAD_16dp256b8xES11_S1B_NS4_17SM75_U32x4_LDSM_NENS4_14SM90_TMA_STOREES1B_NS4_17SM90_U32x4_STSM_NENS4_39AutoVectorizingCopyWithAssumedAlignmentILi128EEEEEEvvEEEEvNT_6ParamsE,"",@"SHT_CUDA_INFO"
	.sectionflags	@""
	.align	4


	//----- nvinfo : EIATTR_CUDA_API_VERSION
	.align		4
        /*0000*/ 	.byte	0x04, 0x37
        /*0002*/ 	.short	(.L_31 - .L_30)
.L_30:
        /*0004*/ 	.word	0x00000082


	//----- nvinfo : EIATTR_KPARAM_INFO
	.align		4
.L_31:
        /*0008*/ 	.byte	0x04, 0x17
        /*000a*/ 	.short	(.L_33 - .L_32)
.L_32:
        /*000c*/ 	.word	0x00000000
        /*0010*/ 	.short	0x0000
        /*0012*/ 	.short	0x0000
        /*0014*/ 	.byte	0x00, 0xf0, 0x01, 0x20


	//----- nvinfo : EIATTR_AT_ENTRY_FRAGMENTS
	.align		4
.L_33:
        /*0018*/ 	.byte	0x04, 0x4f
        /*001a*/ 	.short	(.L_35 - .L_34)


	//   ....[0]....
.L_34:
        /*001c*/ 	.word	0x00000006


	//----- nvinfo : EIATTR_RESERVED_SMEM_USED
	.align		4
.L_35:
        /*0020*/ 	.byte	0x01, 0x41
	.zero		2


	//----- nvinfo : EIATTR_SPARSE_MMA_MASK
	.align		4
        /*0024*/ 	.byte	0x03, 0x50
        /*0026*/ 	.short	0x0000


	//----- nvinfo : EIATTR_TCGEN05_1CTA_USED
	.align		4
        /*0028*/ 	.byte	0x01, 0x51
	.zero		2


	//----- nvinfo : EIATTR_MAXREG_COUNT
	.align		4
        /*002c*/ 	.byte	0x03, 0x1b
        /*002e*/ 	.short	0x00ff


	//----- nvinfo : EIATTR_NUM_BARRIERS
	.align		4
        /*0030*/ 	.byte	0x02, 0x4c
        /*0032*/ 	.byte	0x07
	.zero		1


	//----- nvinfo : EIATTR_EXTERNS
	.align		4
        /*0034*/ 	.byte	0x04, 0x0f
        /*0036*/ 	.short	(.L_37 - .L_36)


	//   ....[0]....
	.align		4
.L_36:
        /*0038*/ 	.word	index@(__assertfail)


	//----- nvinfo : EIATTR_MERCURY_ISA_VERSION
	.align		4
.L_37:
        /*003c*/ 	.byte	0x03, 0x5f
        /*003e*/ 	.short	0x0101


	//----- nvinfo : EIATTR_INT_WARP_WIDE_INSTR_OFFSETS
	.align		4
        /*0040*/ 	.byte	0x04, 0x31
        /*0042*/ 	.short	(.L_39 - .L_38)


	//   ....[0]....
.L_38:
        /*0044*/ 	.word	0x00003ee0


	//   ....[1]....
        /*0048*/ 	.word	0x00003f00


	//   ....[2]....
        /*004c*/ 	.word	0x00003f30


	//   ....[3]....
        /*0050*/ 	.word	0x00004b00


	//   ....[4]....
        /*0054*/ 	.word	0x00004b60


	//   ....[5]....
        /*0058*/ 	.word	0x00004c50


	//   ....[6]....
        /*005c*/ 	.word	0x00004cd0


	//   ....[7]....
        /*0060*/ 	.word	0x00004dd0


	//   ....[8]....
        /*0064*/ 	.word	0x00004e60


	//   ....[9]....
        /*0068*/ 	.word	0x00004f60


	//   ....[10]....
        /*006c*/ 	.word	0x00005010


	//----- nvinfo : EIATTR_COOP_GROUP_MASK_REGIDS
	.align		4
.L_39:
        /*0070*/ 	.byte	0x04, 0x29
        /*0072*/ 	.short	(.L_41 - .L_40)


	//   ....[0]....
.L_40:
        /*0074*/ 	.word	0xffffffff


	//   ....[1]....
        /*0078*/ 	.word	0xffffffff


	//   ....[2]....
        /*007c*/ 	.word	0xffffffff


	//   ....[3]....
        /*0080*/ 	.word	0xffffffff


	//   ....[4]....
        /*0084*/ 	.word	0xffffffff


	//   ....[5]....
        /*0088*/ 	.word	0xffffffff


	//   ....[6]....
        /*008c*/ 	.word	0xffffffff


	//   ....[7]....
        /*0090*/ 	.word	0xffffffff


	//   ....[8]....
        /*0094*/ 	.word	0xffffffff


	//   ....[9]....
        /*0098*/ 	.word	0xffffffff


	//   ....[10]....
        /*009c*/ 	.word	0xffffffff


	//   ....[11]....
        /*00a0*/ 	.word	0xffffffff


	//   ....[12]....
        /*00a4*/ 	.word	0xffffffff


	//   ....[13]....
        /*00a8*/ 	.word	0xffffffff


	//----- nvinfo : EIATTR_COOP_GROUP_INSTR_OFFSETS
	.align		4
.L_41:
        /*00ac*/ 	.byte	0x04, 0x28
        /*00ae*/ 	.short	(.L_43 - .L_42)


	//   ....[0]....
.L_42:
        /*00b0*/ 	.word	0x00000080


	//   ....[1]....
        /*00b4*/ 	.word	0x000004f0


	//   ....[2]....
        /*00b8*/ 	.word	0x00000650


	//   ....[3]....
        /*00bc*/ 	.word	0x000007f0


	//   ....[4]....
        /*00c0*/ 	.word	0x000008f0


	//   ....[5]....
        /*00c4*/ 	.word	0x00000a60


	//   ....[6]....
        /*00c8*/ 	.word	0x00000c00


	//   ....[7]....
        /*00cc*/ 	.word	0x00000db0


	//   ....[8]....
        /*00d0*/ 	.word	0x00002180


	//   ....[9]....
        /*00d4*/ 	.word	0x00002f10


	//   ....[10]....
        /*00d8*/ 	.word	0x00003120


	//   ....[11]....
        /*00dc*/ 	.word	0x00003150


	//   ....[12]....
        /*00e0*/ 	.word	0x00003dc0


	//   ....[13]....
        /*00e4*/ 	.word	0x00003ff0


	//----- nvinfo : EIATTR_VRC_CTA_INIT_COUNT
	.align		4
.L_43:
        /*00e8*/ 	.byte	0x02, 0x4a
        /*00ea*/ 	.byte	0x80
	.zero		1


	//----- nvinfo : EIATTR_SYSCALL_OFFSETS
	.align		4
        /*00ec*/ 	.byte	0x04, 0x46
        /*00ee*/ 	.short	(.L_45 - .L_44)


	//   ....[0]....
.L_44:
        /*00f0*/ 	.word	0x00005ca0


	//   ....[1]....
        /*00f4*/ 	.word	0x00005d90


	//   ....[2]....
        /*00f8*/ 	.word	0x00006630


	//   ....[3]....
        /*00fc*/ 	.word	0x000072f0


	//   ....[4]....
        /*0100*/ 	.word	0x00007f60


	//   ....[5]....
        /*0104*/ 	.word	0x00008bd0


	//----- nvinfo : EIATTR_MBARRIER_INSTR_OFFSETS
	.align		4
.L_45:
        /*0108*/ 	.byte	0x04, 0x39
        /*010a*/ 	.short	(.L_47 - .L_46)


	//   ....[0]....
.L_46:
        /*010c*/ 	.word	0x00000600
        /*0110*/ 	.word	0x000000ff
        /*0114*/ 	.word	0x00000000
        /*0118*/ 	.short	0x0100
        /*011a*/ 	.byte	0x04
	.zero		1


	//   ....[1]....
        /*011c*/ 	.word	0x00000610
        /*0120*/ 	.word	0x000000ff
        /*0124*/ 	.word	0x00000010
        /*0128*/ 	.short	0x0100
        /*012a*/ 	.byte	0x04
	.zero		1


	//   ....[2]....
        /*012c*/ 	.word	0x00000620
        /*0130*/ 	.word	0x000000ff
        /*0134*/ 	.word	0x00000008
        /*0138*/ 	.short	0x0100
        /*013a*/ 	.byte	0x04
	.zero		1


	//   ....[3]....
        /*013c*/ 	.word	0x00000630
        /*0140*/ 	.word	0x000000ff
        /*0144*/ 	.word	0x00000018
        /*0148*/ 	.short	0x0100
        /*014a*/ 	.byte	0x04
	.zero		1


	//   ....[4]....
        /*014c*/ 	.word	0x00000760
        /*0150*/ 	.word	0x000000ff
        /*0154*/ 	.word	0x00000020
        /*0158*/ 	.short	0x0100
        /*015a*/ 	.byte	0x04
	.zero		1


	//   ....[5]....
        /*015c*/ 	.word	0x00000770
        /*0160*/ 	.word	0x000000ff
        /*0164*/ 	.word	0x00000040
        /*0168*/ 	.short	0x0100
        /*016a*/ 	.byte	0x04
	.zero		1


	//   ....[6]....
        /*016c*/ 	.word	0x00000780
        /*0170*/ 	.word	0x000000ff
        /*0174*/ 	.word	0x00000028
        /*0178*/ 	.short	0x0100
        /*017a*/ 	.byte	0x04
	.zero		1


	//   ....[7]....
        /*017c*/ 	.word	0x00000790
        /*0180*/ 	.word	0x000000ff
        /*0184*/ 	.word	0x00000048
        /*0188*/ 	.short	0x0100
        /*018a*/ 	.byte	0x04
	.zero		1


	//   ....[8]....
        /*018c*/ 	.word	0x000007a0
        /*0190*/ 	.word	0x000000ff
        /*0194*/ 	.word	0x00000030
        /*0198*/ 	.short	0x0100
        /*019a*/ 	.byte	0x04
	.zero		1


	//   ....[9]....
        /*019c*/ 	.word	0x000007b0
        /*01a0*/ 	.word	0x000000ff
        /*01a4*/ 	.word	0x00000050
        /*01a8*/ 	.short	0x0100
        /*01aa*/ 	.byte	0x04
	.zero		1


	//   ....[10]....
        /*01ac*/ 	.word	0x000007c0
        /*01b0*/ 	.word	0x000000ff
        /*01b4*/ 	.word	0x00000038
        /*01b8*/ 	.short	0x0100
        /*01ba*/ 	.byte	0x04
	.zero		1


	//   ....[11]....
        /*01bc*/ 	.word	0x000007d0
        /*01c0*/ 	.word	0x000000ff
        /*01c4*/ 	.word	0x00000058
        /*01c8*/ 	.short	0x0100
        /*01ca*/ 	.byte	0x04
	.zero		1


	//   ....[12]....
        /*01cc*/ 	.word	0x000008c0
        /*01d0*/ 	.word	0x000000ff
        /*01d4*/ 	.word	0x00000060
        /*01d8*/ 	.short	0x0100
        /*01da*/ 	.byte	0x06
	.zero		1


	//   ....[13]....
        /*01dc*/ 	.word	0x000008d0
        /*01e0*/ 	.word	0x000000ff
        /*01e4*/ 	.word	0x00000068
        /*01e8*/ 	.short	0x0100
        /*01ea*/ 	.byte	0x06
	.zero		1


	//   ....[14]....
        /*01ec*/ 	.word	0x00000a10
        /*01f0*/ 	.word	0x000000ff
        /*01f4*/ 	.word	0x00000070
        /*01f8*/ 	.short	0x0100
        /*01fa*/ 	.byte	0x06
	.zero		1


	//   ....[15]....
        /*01fc*/ 	.word	0x00000a20
        /*0200*/ 	.word	0x000000ff
        /*0204*/ 	.word	0x00000080
        /*0208*/ 	.short	0x0100
        /*020a*/ 	.byte	0x06
	.zero		1


	//   ....[16]....
        /*020c*/ 	.word	0x00000a30
        /*0210*/ 	.word	0x000000ff
        /*0214*/ 	.word	0x00000078
        /*0218*/ 	.short	0x0100
        /*021a*/ 	.byte	0x06
	.zero		1


	//   ....[17]....
        /*021c*/ 	.word	0x00000a40
        /*0220*/ 	.word	0x000000ff
        /*0224*/ 	.word	0x00000088
        /*0228*/ 	.short	0x0100
        /*022a*/ 	.byte	0x06
	.zero		1


	//   ....[18]....
        /*022c*/ 	.word	0x00000b70
        /*0230*/ 	.word	0x000000ff
        /*0234*/ 	.word	0x00000090
        /*0238*/ 	.short	0x0100
        /*023a*/ 	.byte	0x04
	.zero		1


	//   ....[19]....
        /*023c*/ 	.word	0x00000b80
        /*0240*/ 	.word	0x000000ff
        /*0244*/ 	.word	0x000000b0
        /*0248*/ 	.short	0x0100
        /*024a*/ 	.byte	0x04
	.zero		1


	//   ....[20]....
        /*024c*/ 	.word	0x00000b90
        /*0250*/ 	.word	0x000000ff
        /*0254*/ 	.word	0x00000098
        /*0258*/ 	.short	0x0100
        /*025a*/ 	.byte	0x04
	.zero		1


	//   ....[21]....
        /*025c*/ 	.word	0x00000ba0
        /*0260*/ 	.word	0x000000ff
        /*0264*/ 	.word	0x000000b8
        /*0268*/ 	.short	0x0100
        /*026a*/ 	.byte	0x04
	.zero		1


	//   ....[22]....
        /*026c*/ 	.word	0x00000bb0
        /*0270*/ 	.word	0x000000ff
        /*0274*/ 	.word	0x000000a0
        /*0278*/ 	.short	0x0100
        /*027a*/ 	.byte	0x04
	.zero		1


	//   ....[23]....
        /*027c*/ 	.word	0x00000bc0
        /*0280*/ 	.word	0x000000ff
        /*0284*/ 	.word	0x000000c0
        /*0288*/ 	.short	0x0100
        /*028a*/ 	.byte	0x04
	.zero		1


	//   ....[24]....
        /*028c*/ 	.word	0x00000bd0
        /*0290*/ 	.word	0x000000ff
        /*0294*/ 	.word	0x000000a8
        /*0298*/ 	.short	0x0100
        /*029a*/ 	.byte	0x04
	.zero		1


	//   ....[25]....
        /*029c*/ 	.word	0x00000be0
        /*02a0*/ 	.word	0x000000ff
        /*02a4*/ 	.word	0x000000c8
        /*02a8*/ 	.short	0x0100
        /*02aa*/ 	.byte	0x04
	.zero		1


	//   ....[26]....
        /*02ac*/ 	.word	0x00000cd0
        /*02b0*/ 	.word	0x000000ff
        /*02b4*/ 	.word	0x000000d0
        /*02b8*/ 	.short	0x0100
        /*02ba*/ 	.byte	0x04
	.zero		1


	//   ....[27]....
        /*02bc*/ 	.word	0x00000ce0
        /*02c0*/ 	.word	0x000000ff
        /*02c4*/ 	.word	0x000000e0
        /*02c8*/ 	.short	0x0100
        /*02ca*/ 	.byte	0x04
	.zero		1


	//   ....[28]....
        /*02cc*/ 	.word	0x00000cf0
        /*02d0*/ 	.word	0x000000ff
        /*02d4*/ 	.word	0x000000d8
        /*02d8*/ 	.short	0x0100
        /*02da*/ 	.byte	0x04
	.zero		1


	//   ....[29]....
        /*02dc*/ 	.word	0x00000d00
        /*02e0*/ 	.word	0x000000ff
        /*02e4*/ 	.word	0x000000e8
        /*02e8*/ 	.short	0x0100
        /*02ea*/ 	.byte	0x04
	.zero		1


	//   ....[30]....
        /*02ec*/ 	.word	0x00001880
        /*02f0*/ 	.word	0x00000003
        /*02f4*/ 	.word	0x000000e0
        /*02f8*/ 	.short	0x010a
        /*02fa*/ 	.byte	0xff
	.zero		1


	//   ....[31]....
        /*02fc*/ 	.word	0x000018b0
        /*0300*/ 	.word	0x00000003
        /*0304*/ 	.word	0x000000d0
        /*0308*/ 	.short	0x0101
        /*030a*/ 	.byte	0xff
	.zero		1


	//   ....[32]....
        /*030c*/ 	.word	0x00001980
        /*0310*/ 	.word	0x000000ff
        /*0314*/ 	.word	0x00000010
        /*0318*/ 	.short	0x010a
        /*031a*/ 	.byte	0x04
	.zero		1


	//   ....[33]....
        /*031c*/ 	.word	0x00001a00
        /*0320*/ 	.word	0x000000ff
        /*0324*/ 	.word	0x00000010
        /*0328*/ 	.short	0x010a
        /*032a*/ 	.byte	0x21
	.zero		1


	//   ....[34]....
        /*032c*/ 	.word	0x00001b90
        /*0330*/ 	.word	0x000000ff
        /*0334*/ 	.word	0x00000010
        /*0338*/ 	.short	0x010a
        /*033a*/ 	.byte	0x05
	.zero		1


	//   ....[35]....
        /*033c*/ 	.word	0x00001d80
        /*0340*/ 	.word	0x000000ff
        /*0344*/ 	.word	0x00000068
        /*0348*/ 	.short	0x0101
        /*034a*/ 	.byte	0x0d
	.zero		1


	//   ....[36]....
        /*034c*/ 	.word	0x00001da0
        /*0350*/ 	.word	0x000000ff
        /*0354*/ 	.word	0x00000010
        /*0358*/ 	.short	0x010a
        /*035a*/ 	.byte	0x04
	.zero		1


	//   ....[37]....
        /*035c*/ 	.word	0x00001e20
        /*0360*/ 	.word	0x000000ff
        /*0364*/ 	.word	0x00000010
        /*0368*/ 	.short	0x010a
        /*036a*/ 	.byte	0x21
	.zero		1


	//   ....[38]....
        /*036c*/ 	.word	0x00001fb0
        /*0370*/ 	.word	0x000000ff
        /*0374*/ 	.word	0x00000010
        /*0378*/ 	.short	0x010a
        /*037a*/ 	.byte	0x05
	.zero		1


	//   ....[39]....
        /*037c*/ 	.word	0x000021b0
        /*0380*/ 	.word	0x00000003
        /*0384*/ 	.word	0x00000070
        /*0388*/ 	.short	0x010a
        /*038a*/ 	.byte	0xff
	.zero		1


	//   ....[40]....
        /*038c*/ 	.word	0x00002300
        /*0390*/ 	.word	0x00000000
        /*0394*/ 	.word	0x00000000
        /*0398*/ 	.short	0x0101
        /*039a*/ 	.byte	0xff
	.zero		1


	//   ....[41]....
        /*039c*/ 	.word	0x000028b0
        /*03a0*/ 	.word	0x000000ff
        /*03a4*/ 	.word	0x00000000
        /*03a8*/ 	.short	0x010a
        /*03aa*/ 	.byte	0x04
	.zero		1


	//   ....[42]....
        /*03ac*/ 	.word	0x00002950
        /*03b0*/ 	.word	0x00000000
        /*03b4*/ 	.word	0x00000000
        /*03b8*/ 	.short	0x010a
        /*03ba*/ 	.byte	0xff
	.zero		1


	//   ....[43]....
        /*03bc*/ 	.word	0x00002a70
        /*03c0*/ 	.word	0x00000002
        /*03c4*/ 	.word	0x000000d0
        /*03c8*/ 	.short	0x010a
        /*03ca*/ 	.byte	0xff
	.zero		1


	//   ....[44]....
        /*03cc*/ 	.word	0x00002ad0
        /*03d0*/ 	.word	0x00000004
        /*03d4*/ 	.word	0x00000000
        /*03d8*/ 	.short	0x0101
        /*03da*/ 	.byte	0xff
	.zero		1


	//   ....[45]....
        /*03dc*/ 	.word	0x00002af0
        /*03e0*/ 	.word	0x000000ff
        /*03e4*/ 	.word	0x00000080
        /*03e8*/ 	.short	0x010a
        /*03ea*/ 	.byte	0x04
	.zero		1


	//   ....[46]....
        /*03ec*/ 	.word	0x00002c10
        /*03f0*/ 	.word	0x00000002
        /*03f4*/ 	.word	0x00000070
        /*03f8*/ 	.short	0x010a
        /*03fa*/ 	.byte	0xff
	.zero		1


	//   ....[47]....
        /*03fc*/ 	.word	0x00002d20
        /*0400*/ 	.word	0x00000002
        /*0404*/ 	.word	0x00000000
        /*0408*/ 	.short	0x0101
        /*040a*/ 	.byte	0xff
	.zero		1


	//   ....[48]....
        /*040c*/ 	.word	0x00002db0
        /*0410*/ 	.word	0x000000ff
        /*0414*/ 	.word	0x00000080
        /*0418*/ 	.short	0x0106
        /*041a*/ 	.byte	0x04
	.zero		1


	//   ....[49]....
        /*041c*/ 	.word	0x00002dd0
        /*0420*/ 	.word	0x000000ff
        /*0424*/ 	.word	0x00000080
        /*0428*/ 	.short	0x010a
        /*042a*/ 	.byte	0x04
	.zero		1


	//   ....[50]....
        /*042c*/ 	.word	0x00002e60
        /*0430*/ 	.word	0x000000ff
        /*0434*/ 	.word	0x00000080
        /*0438*/ 	.short	0x0106
        /*043a*/ 	.byte	0x07
	.zero		1


	//   ....[51]....
        /*043c*/ 	.word	0x00002ea0
        /*0440*/ 	.word	0x00000000
        /*0444*/ 	.word	0x00000080
        /*0448*/ 	.short	0x010a
        /*044a*/ 	.byte	0xff
	.zero		1


	//   ....[52]....
        /*044c*/ 	.word	0x00003470
        /*0450*/ 	.word	0x00000000
        /*0454*/ 	.word	0x00000070
        /*0458*/ 	.short	0x010a
        /*045a*/ 	.byte	0xff
	.zero		1


	//   ....[53]....
        /*045c*/ 	.word	0x00003570
        /*0460*/ 	.word	0x00000003
        /*0464*/ 	.word	0x00000000
        /*0468*/ 	.short	0x0101
        /*046a*/ 	.byte	0xff
	.zero		1


	//   ....[54]....
        /*046c*/ 	.word	0x00003580
        /*0470*/ 	.word	0x000000ff
        /*0474*/ 	.word	0x00000000
        /*0478*/ 	.short	0x010a
        /*047a*/ 	.byte	0x04
	.zero		1


	//   ....[55]....
        /*047c*/ 	.word	0x00003600
        /*0480*/ 	.word	0x000000ff
        /*0484*/ 	.word	0x000000b0
        /*0488*/ 	.short	0x010a
        /*048a*/ 	.byte	0x2e
	.zero		1


	//   ....[56]....
        /*048c*/ 	.word	0x000036e0
        /*0490*/ 	.word	0x000000ff
        /*0494*/ 	.word	0x00000000
        /*0498*/ 	.short	0x010a
        /*049a*/ 	.byte	0x07
	.zero		1


	//   ....[57]....
        /*049c*/ 	.word	0x00003820
        /*04a0*/ 	.word	0x000000ff
        /*04a4*/ 	.word	0x00000000
        /*04a8*/ 	.short	0x010a
        /*04aa*/ 	.byte	0x04
	.zero		1


	//   ....[58]....
        /*04ac*/ 	.word	0x00003bf0
        /*04b0*/ 	.word	0x000000ff
        /*04b4*/ 	.word	0x00000000
        /*04b8*/ 	.short	0x010a
        /*04ba*/ 	.byte	0x04
	.zero		1


	//   ....[59]....
        /*04bc*/ 	.word	0x00003c80
        /*04c0*/ 	.word	0x000000ff
        /*04c4*/ 	.word	0x00000000
        /*04c8*/ 	.short	0x010a
        /*04ca*/ 	.byte	0x05
	.zero		1


	//   ....[60]....
        /*04cc*/ 	.word	0x00003d10
        /*04d0*/ 	.word	0x000000ff
        /*04d4*/ 	.word	0x00000000
        /*04d8*/ 	.short	0x010a
        /*04da*/ 	.byte	0x05
	.zero		1


	//   ....[61]....
        /*04dc*/ 	.word	0x00003da0
        /*04e0*/ 	.word	0x000000ff
        /*04e4*/ 	.word	0x00000000
        /*04e8*/ 	.short	0x010a
        /*04ea*/ 	.byte	0x04
	.zero		1


	//   ....[62]....
        /*04ec*/ 	.word	0x000042c0
        /*04f0*/ 	.word	0x00000008
        /*04f4*/ 	.word	0x00000070
        /*04f8*/ 	.short	0x010a
        /*04fa*/ 	.byte	0xff
	.zero		1


	//   ....[63]....
        /*04fc*/ 	.word	0x00004430
        /*0500*/ 	.word	0x00000000
        /*0504*/ 	.word	0x00000000
        /*0508*/ 	.short	0x0101
        /*050a*/ 	.byte	0xff
	.zero		1


	//   ....[64]....
        /*050c*/ 	.word	0x00004910
        /*0510*/ 	.word	0x000000ff
        /*0514*/ 	.word	0x00000068
        /*0518*/ 	.short	0x010a
        /*051a*/ 	.byte	0x15
	.zero		1


	//   ....[65]....
        /*051c*/ 	.word	0x00004aa0
        /*0520*/ 	.word	0x000000ff
        /*0524*/ 	.word	0x00000040
        /*0528*/ 	.short	0x010a
        /*052a*/ 	.byte	0x15
	.zero		1


	//   ....[66]....
        /*052c*/ 	.word	0x00004bf0
        /*0530*/ 	.word	0x000000ff
        /*0534*/ 	.word	0x00000020
        /*0538*/ 	.short	0x010b
        /*053a*/ 	.byte	0x15
	.zero		1


	//   ....[67]....
        /*053c*/ 	.word	0x00004c10
        /*0540*/ 	.word	0x000000ff
        /*0544*/ 	.word	0x00000000
        /*0548*/ 	.short	0x0101
        /*054a*/ 	.byte	0x04
	.zero		1


	//   ....[68]....
        /*054c*/ 	.word	0x00004c20
        /*0550*/ 	.word	0x000000ff
        /*0554*/ 	.word	0x00000048
        /*0558*/ 	.short	0x010a
        /*055a*/ 	.byte	0x15
	.zero		1


	//   ....[69]....
        /*055c*/ 	.word	0x00004d70
        /*0560*/ 	.word	0x000000ff
        /*0564*/ 	.word	0x00000028
        /*0568*/ 	.short	0x010b
        /*056a*/ 	.byte	0x15
	.zero		1


	//   ....[70]....
        /*056c*/ 	.word	0x00004d90
        /*0570*/ 	.word	0x000000ff
        /*0574*/ 	.word	0x00000000
        /*0578*/ 	.short	0x0101
        /*057a*/ 	.byte	0x04
	.zero		1


	//   ....[71]....
        /*057c*/ 	.word	0x00004da0
        /*0580*/ 	.word	0x000000ff
        /*0584*/ 	.word	0x00000050
        /*0588*/ 	.short	0x010a
        /*058a*/ 	.byte	0x15
	.zero		1


	//   ....[72]....
        /*058c*/ 	.word	0x00004f00
        /*0590*/ 	.word	0x000000ff
        /*0594*/ 	.word	0x00000030
        /*0598*/ 	.short	0x010b
        /*059a*/ 	.byte	0x15
	.zero		1


	//   ....[73]....
        /*059c*/ 	.word	0x00004f20
        /*05a0*/ 	.word	0x000000ff
        /*05a4*/ 	.word	0x00000000
        /*05a8*/ 	.short	0x0101
        /*05aa*/ 	.byte	0x04
	.zero		1


	//   ....[74]....
        /*05ac*/ 	.word	0x00004f30
        /*05b0*/ 	.word	0x000000ff
        /*05b4*/ 	.word	0x00000058
        /*05b8*/ 	.short	0x010a
        /*05ba*/ 	.byte	0x15
	.zero		1


	//   ....[75]....
        /*05bc*/ 	.word	0x00005120
        /*05c0*/ 	.word	0x000000ff
        /*05c4*/ 	.word	0x00000038
        /*05c8*/ 	.short	0x010b
        /*05ca*/ 	.byte	0x15
	.zero		1


	//   ....[76]....
        /*05cc*/ 	.word	0x00005130
        /*05d0*/ 	.word	0x000000ff
        /*05d4*/ 	.word	0x00000000
        /*05d8*/ 	.short	0x0101
        /*05da*/ 	.byte	0x28
	.zero		1


	//   ....[77]....
        /*05dc*/ 	.word	0x00005160
        /*05e0*/ 	.word	0x000000ff
        /*05e4*/ 	.word	0x00000040
        /*05e8*/ 	.short	0x010a
        /*05ea*/ 	.byte	0x15
	.zero		1


	//   ....[78]....
        /*05ec*/ 	.word	0x00005180
        /*05f0*/ 	.word	0x000000ff
        /*05f4*/ 	.word	0x00000048
        /*05f8*/ 	.short	0x010a
        /*05fa*/ 	.byte	0x15
	.zero		1


	//   ....[79]....
        /*05fc*/ 	.word	0x000051a0
        /*0600*/ 	.word	0x000000ff
        /*0604*/ 	.word	0x00000050
        /*0608*/ 	.short	0x010a
        /*060a*/ 	.byte	0x15
	.zero		1


	//   ....[80]....
        /*060c*/ 	.word	0x000051e0
        /*0610*/ 	.word	0x00000000
        /*0614*/ 	.word	0x00000058
        /*0618*/ 	.short	0x010a
        /*061a*/ 	.byte	0xff
	.zero		1


	//   ....[81]....
        /*061c*/ 	.word	0x00005530
        /*0620*/ 	.word	0x00000003
        /*0624*/ 	.word	0x00000070
        /*0628*/ 	.short	0x010a
        /*062a*/ 	.byte	0xff
	.zero		1


	//   ....[82]....
        /*062c*/ 	.word	0x000056b0
        /*0630*/ 	.word	0x00000000
        /*0634*/ 	.word	0x00000000
        /*0638*/ 	.short	0x0101
        /*063a*/ 	.byte	0xff
	.zero		1


	//   ....[83]....
        /*063c*/ 	.word	0x00006280
        /*0640*/ 	.word	0x000000ff
        /*0644*/ 	.word	0x00000020
        /*0648*/ 	.short	0x010a
        /*064a*/ 	.byte	0x2c
	.zero		1


	//   ....[84]....
        /*064c*/ 	.word	0x000062f0
        /*0650*/ 	.word	0x00000063
        /*0654*/ 	.word	0x00000090
        /*0658*/ 	.short	0x010a
        /*065a*/ 	.byte	0xff
	.zero		1


	//   ....[85]....
        /*065c*/ 	.word	0x00006410
        /*0660*/ 	.word	0x000000ff
        /*0664*/ 	.word	0x00000020
        /*0668*/ 	.short	0x010a
        /*066a*/ 	.byte	0x2c
	.zero		1


	//   ....[86]....
        /*066c*/ 	.word	0x00006510
        /*0670*/ 	.word	0x00000063
        /*0674*/ 	.word	0x00000090
        /*0678*/ 	.short	0x010a
        /*067a*/ 	.byte	0xff
	.zero		1


	//   ....[87]....
        /*067c*/ 	.word	0x00007010
        /*0680*/ 	.word	0x00000000
        /*0684*/ 	.word	0x00000000
        /*0688*/ 	.short	0x0101
        /*068a*/ 	.byte	0xff
	.zero		1


	//   ....[88]....
        /*068c*/ 	.word	0x00007020
        /*0690*/ 	.word	0x00000003
        /*0694*/ 	.word	0x00000020
        /*0698*/ 	.short	0x010a
        /*069a*/ 	.byte	0xff
	.zero		1


	//   ....[89]....
        /*069c*/ 	.word	0x000070f0
        /*06a0*/ 	.word	0x00000003
        /*06a4*/ 	.word	0x00000020
        /*06a8*/ 	.short	0x010a
        /*06aa*/ 	.byte	0xff
	.zero		1


	//   ....[90]....
        /*06ac*/ 	.word	0x00007c80
        /*06b0*/ 	.word	0x0000003f
        /*06b4*/ 	.word	0x00000000
        /*06b8*/ 	.short	0x0101
        /*06ba*/ 	.byte	0xff
	.zero		1


	//   ....[91]....
        /*06bc*/ 	.word	0x00007ca0
        /*06c0*/ 	.word	0x00000066
        /*06c4*/ 	.word	0x00000020
        /*06c8*/ 	.short	0x010a
        /*06ca*/ 	.byte	0xff
	.zero		1


	//   ....[92]....
        /*06cc*/ 	.word	0x00007d60
        /*06d0*/ 	.word	0x00000066
        /*06d4*/ 	.word	0x00000020
        /*06d8*/ 	.short	0x010a
        /*06da*/ 	.byte	0xff
	.zero		1


	//   ....[93]....
        /*06dc*/ 	.word	0x000088f0
        /*06e0*/ 	.word	0x0000003f
        /*06e4*/ 	.word	0x00000000
        /*06e8*/ 	.short	0x0101
        /*06ea*/ 	.byte	0xff
	.zero		1


	//   ....[94]....
        /*06ec*/ 	.word	0x00008910
        /*06f0*/ 	.word	0x00000067
        /*06f4*/ 	.word	0x00000020
        /*06f8*/ 	.short	0x010a
        /*06fa*/ 	.byte	0xff
	.zero		1


	//   ....[95]....
        /*06fc*/ 	.word	0x000089d0
        /*0700*/ 	.word	0x00000067
        /*0704*/ 	.word	0x00000020
        /*0708*/ 	.short	0x010a
        /*070a*/ 	.byte	0xff
	.zero		1


	//   ....[96]....
        /*070c*/ 	.word	0x00008d30
        /*0710*/ 	.word	0x000000ff
        /*0714*/ 	.word	0x00000000
        /*0718*/ 	.short	0x0101
        /*071a*/ 	.byte	0x04
	.zero		1


	//   ....[97]....
        /*071c*/ 	.word	0x000095c0
        /*0720*/ 	.word	0x00000002
        /*0724*/ 	.word	0x00000000
        /*0728*/ 	.short	0x0101
        /*072a*/ 	.byte	0xff
	.zero		1


	//   ....[98]....
        /*072c*/ 	.word	0x00009850
        /*0730*/ 	.word	0x000000ff
        /*0734*/ 	.word	0x00000000
        /*0738*/ 	.short	0x0101
        /*073a*/ 	.byte	0x04
	.zero		1


	//   ....[99]....
        /*073c*/ 	.word	0x00009870
        /*0740*/ 	.word	0x00000003
        /*0744*/ 	.word	0x000000e0
        /*0748*/ 	.short	0x010a
        /*074a*/ 	.byte	0xff
	.zero		1


	//   ....[100]....
        /*074c*/ 	.word	0x000098d0
        /*0750*/ 	.word	0x00000000
        /*0754*/ 	.word	0x00000010
        /*0758*/ 	.short	0x010a
        /*075a*/ 	.byte	0xff
	.zero		1


	//   ....[101]....
        /*075c*/ 	.word	0x00009930
        /*0760*/ 	.word	0x00000000
        /*0764*/ 	.word	0x00000010
        /*0768*/ 	.short	0x010a
        /*076a*/ 	.byte	0xff
	.zero		1


	//   ....[102]....
        /*076c*/ 	.word	0x00009980
        /*0770*/ 	.word	0x00000003
        /*0774*/ 	.word	0x00000070
        /*0778*/ 	.short	0x010a
        /*077a*/ 	.byte	0xff
	.zero		1


	//   ....[103]....
        /*077c*/ 	.word	0x000099e0
        /*0780*/ 	.word	0x00000000
        /*0784*/ 	.word	0x00000000
        /*0788*/ 	.short	0x010a
        /*078a*/ 	.byte	0xff
	.zero		1


	//   ....[104]....
        /*078c*/ 	.word	0x00009a30
        /*0790*/ 	.word	0x00000002
        /*0794*/ 	.word	0x000000d0
        /*0798*/ 	.short	0x010a
        /*079a*/ 	.byte	0xff
	.zero		1


	//   ....[105]....
        /*079c*/ 	.word	0x00009a90
        /*07a0*/ 	.word	0x00000002
        /*07a4*/ 	.word	0x00000080
        /*07a8*/ 	.short	0x010a
        /*07aa*/ 	.byte	0xff
	.zero		1


	//   ....[106]....
        /*07ac*/ 	.word	0x00009ae0
        /*07b0*/ 	.word	0x00000002
        /*07b4*/ 	.word	0x00000070
        /*07b8*/ 	.short	0x010a
        /*07ba*/ 	.byte	0xff
	.zero		1


	//   ....[107]....
        /*07bc*/ 	.word	0x00009b40
        /*07c0*/ 	.word	0x00000000
        /*07c4*/ 	.word	0x00000080
        /*07c8*/ 	.short	0x010a
        /*07ca*/ 	.byte	0xff
	.zero		1


	//   ....[108]....
        /*07cc*/ 	.word	0x00009b90
        /*07d0*/ 	.word	0x00000000
        /*07d4*/ 	.word	0x00000070
        /*07d8*/ 	.short	0x010a
        /*07da*/ 	.byte	0xff
	.zero		1


	//   ....[109]....
        /*07dc*/ 	.word	0x00009bf0
        /*07e0*/ 	.word	0x00000003
        /*07e4*/ 	.word	0x000000b0
        /*07e8*/ 	.short	0x010a
        /*07ea*/ 	.byte	0xff
	.zero		1


	//   ....[110]....
        /*07ec*/ 	.word	0x00009c50
        /*07f0*/ 	.word	0x00000000
        /*07f4*/ 	.word	0x00000000
        /*07f8*/ 	.short	0x010a
        /*07fa*/ 	.byte	0xff
	.zero		1


	//   ....[111]....
        /*07fc*/ 	.word	0x00009cb0
        /*0800*/ 	.word	0x00000000
        /*0804*/ 	.word	0x00000000
        /*0808*/ 	.short	0x010a
        /*080a*/ 	.byte	0xff
	.zero		1


	//   ....[112]....
        /*080c*/ 	.word	0x00009d10
        /*0810*/ 	.word	0x00000000
        /*0814*/ 	.word	0x00000000
        /*0818*/ 	.short	0x010a
        /*081a*/ 	.byte	0xff
	.zero		1


	//   ....[113]....
        /*081c*/ 	.word	0x00009d70
        /*0820*/ 	.word	0x00000000
        /*0824*/ 	.word	0x00000000
        /*0828*/ 	.short	0x010a
        /*082a*/ 	.byte	0xff
	.zero		1


	//   ....[114]....
        /*082c*/ 	.word	0x00009dd0
        /*0830*/ 	.word	0x00000000
        /*0834*/ 	.word	0x00000000
        /*0838*/ 	.short	0x010a
        /*083a*/ 	.byte	0xff
	.zero		1


	//   ....[115]....
        /*083c*/ 	.word	0x00009e20
        /*0840*/ 	.word	0x00000008
        /*0844*/ 	.word	0x00000070
        /*0848*/ 	.short	0x010a
        /*084a*/ 	.byte	0xff
	.zero		1


	//   ....[116]....
        /*084c*/ 	.word	0x00009e80
        /*0850*/ 	.word	0x00000000
        /*0854*/ 	.word	0x00000068
        /*0858*/ 	.short	0x010a
        /*085a*/ 	.byte	0xff
	.zero		1


	//   ....[117]....
        /*085c*/ 	.word	0x00009ee0
        /*0860*/ 	.word	0x00000005
        /*0864*/ 	.word	0x00000040
        /*0868*/ 	.short	0x010a
        /*086a*/ 	.byte	0xff
	.zero		1


	//   ....[118]....
        /*086c*/ 	.word	0x00009f40
        /*0870*/ 	.word	0x00000005
        /*0874*/ 	.word	0x00000048
        /*0878*/ 	.short	0x010a
        /*087a*/ 	.byte	0xff
	.zero		1


	//   ....[119]....
        /*087c*/ 	.word	0x00009fa0
        /*0880*/ 	.word	0x00000005
        /*0884*/ 	.word	0x00000050
        /*0888*/ 	.short	0x010a
        /*088a*/ 	.byte	0xff
	.zero		1


	//   ....[120]....
        /*088c*/ 	.word	0x0000a000
        /*0890*/ 	.word	0x00000005
        /*0894*/ 	.word	0x00000058
        /*0898*/ 	.short	0x010a
        /*089a*/ 	.byte	0xff
	.zero		1


	//   ....[121]....
        /*089c*/ 	.word	0x0000a060
        /*08a0*/ 	.word	0x00000000
        /*08a4*/ 	.word	0x00000040
        /*08a8*/ 	.short	0x010a
        /*08aa*/ 	.byte	0xff
	.zero		1


	//   ....[122]....
        /*08ac*/ 	.word	0x0000a0c0
        /*08b0*/ 	.word	0x00000000
        /*08b4*/ 	.word	0x00000048
        /*08b8*/ 	.short	0x010a
        /*08ba*/ 	.byte	0xff
	.zero		1


	//   ....[123]....
        /*08bc*/ 	.word	0x0000a120
        /*08c0*/ 	.word	0x00000000
        /*08c4*/ 	.word	0x00000050
        /*08c8*/ 	.short	0x010a
        /*08ca*/ 	.byte	0xff
	.zero		1


	//   ....[124]....
        /*08cc*/ 	.word	0x0000a170
        /*08d0*/ 	.word	0x00000003
        /*08d4*/ 	.word	0x00000070
        /*08d8*/ 	.short	0x010a
        /*08da*/ 	.byte	0xff
	.zero		1


	//   ....[125]....
        /*08dc*/ 	.word	0x0000a1d0
        /*08e0*/ 	.word	0x00000000
        /*08e4*/ 	.word	0x00000020
        /*08e8*/ 	.short	0x010a
        /*08ea*/ 	.byte	0xff
	.zero		1


	//   ....[126]....
        /*08ec*/ 	.word	0x0000a220
        /*08f0*/ 	.word	0x00000063
        /*08f4*/ 	.word	0x00000090
        /*08f8*/ 	.short	0x010a
        /*08fa*/ 	.byte	0xff
	.zero		1


	//   ....[127]....
        /*08fc*/ 	.word	0x0000a270
        /*0900*/ 	.word	0x00000003
        /*0904*/ 	.word	0x00000020
        /*0908*/ 	.short	0x010a
        /*090a*/ 	.byte	0xff
	.zero		1


	//   ....[128]....
        /*090c*/ 	.word	0x0000a2c0
        /*0910*/ 	.word	0x00000066
        /*0914*/ 	.word	0x00000020
        /*0918*/ 	.short	0x010a
        /*091a*/ 	.byte	0xff
	.zero		1


	//   ....[129]....
        /*091c*/ 	.word	0x0000a310
        /*0920*/ 	.word	0x00000067
        /*0924*/ 	.word	0x00000020
        /*0928*/ 	.short	0x010a
        /*092a*/ 	.byte	0xff
	.zero		1


	//----- nvinfo : EIATTR_NUM_MBARRIERS
	.align		4
.L_47:
        /*092c*/ 	.byte	0x03, 0x38
        /*092e*/ 	.short	0x001e


	//----- nvinfo : EIATTR_EXIT_INSTR_OFFSETS
	.align		4
        /*0930*/ 	.byte	0x04, 0x1c
        /*0932*/ 	.short	(.L_49 - .L_48)


	//   ....[0]....
.L_48:
        /*0934*/ 	.word	0x00002980


	//   ....[1]....
        /*0938*/ 	.word	0x00002e70


	//   ....[2]....
        /*093c*/ 	.word	0x00002ed0


	//   ....[3]....
        /*0940*/ 	.word	0x00004000


	//   ....[4]....
        /*0944*/ 	.word	0x00005210


	//   ....[5]....
        /*0948*/ 	.word	0x00005250


	//   ....[6]....
        /*094c*/ 	.word	0x00009740


	//   ....[7]....
        /*0950*/ 	.word	0x000097c0


	//   ....[8]....
        /*0954*/ 	.word	0x000097f0


	//   ....[9]....
        /*0958*/ 	.word	0x00009860


	//----- nvinfo : EIATTR_MAX_THREADS
	.align		4
.L_49:
        /*095c*/ 	.byte	0x04, 0x05
        /*095e*/ 	.short	(.L_51 - .L_50)
.L_50:
        /*0960*/ 	.word	0x00000100
        /*0964*/ 	.word	0x00000001
        /*0968*/ 	.word	0x00000001


	//----- nvinfo : EIATTR_CRS_STACK_SIZE
	.align		4
.L_51:
        /*096c*/ 	.byte	0x04, 0x1e
        /*096e*/ 	.short	(.L_53 - .L_52)
.L_52:
        /*0970*/ 	.word	0x00000000


	//----- nvinfo : EIATTR_CBANK_PARAM_SIZE
	.align		4
.L_53:
        /*0974*/ 	.byte	0x03, 0x19
        /*0976*/ 	.short	0x0800


	//----- nvinfo : EIATTR_PARAM_CBANK
	.align		4
        /*0978*/ 	.byte	0x04, 0x0a
        /*097a*/ 	.short	(.L_55 - .L_54)
	.align		4
.L_54:
        /*097c*/ 	.word	index@(.nv.constant0._ZN7cutlass13device_kernelINS_4gemm6kernel13GemmUniversalIN4cute5tupleIJiiiiEEENS1_10collective13CollectiveMmaINS1_35MainloopSm100TmaUmmaWarpSpecializedILi2ELi2ELi4ENS5_IJNS4_1CILi4EEENSA_ILi1EEESC_EEEEENS5_IJNSA_ILi64EEENSA_ILi256EEENSA_ILi128EEEEEENS_6half_tENS5_IJlSC_lEEESJ_SK_NS4_8TiledMMAINS4_8MMA_AtomIJNS4_20SM100_MMA_F16BF16_SSISJ_SJ_fLi64ELi256ELNS4_4UMMA5MajorE0ELSP_0ELNSO_7ScaleInE0ELSQ_0EEEEEENS4_6LayoutINS5_IJSC_SC_SC_EEENS5_IJNSA_ILi0EEESV_SV_EEEEENS5_IJNS4_10UnderscoreESY_SY_EEEEENS4_13SM90_TMA_LOADENS4_14ComposedLayoutINS4_7SwizzleILi3ELi4ELi3EEENS4_18smem_ptr_flag_bitsILi16EEENST_INS5_IJNSA_ILi8EEESF_EEENS5_IJSF_SC_EEEEEEEvNS4_8identityENS4_23SM90_TMA_LOAD_MULTICASTES1B_vS1C_EENS_8epilogue10collective18CollectiveEpilogueINS1F_23Sm100TmaWarpSpecializedILi4ELi2ELi32ELb1ELb0EEEJSI_NS5_IJNST_ISF_SC_EES1K_EEESJ_SK_SJ_SK_NS1F_6fusion15FusionCallbacksIS1J_NS1M_17LinearCombinationISJ_fSJ_fLNS_15FloatRoundStyleE2EEESI_S1L_JEEENS4_5SM1004TMEM4LOAD26SM100_TMEM_LOAD_16dp256b8xES11_S1B_NS4_17SM75_U32x4_LDSM_NENS4_14SM90_TMA_STOREES1B_NS4_17SM90_U32x4_STSM_NENS4_39AutoVectorizingCopyWithAssumedAlignmentILi128EEEEEEvvEEEEvNT_6ParamsE)
        /*0980*/ 	.short	0x0380
        /*0982*/ 	.short	0x0800


	//----- nvinfo : EIATTR_SW_WAR
	.align		4
.L_55:
        /*0984*/ 	.byte	0x04, 0x36
        /*0986*/ 	.short	(.L_57 - .L_56)
.L_56:
        /*0988*/ 	.word	0x00000008
.L_57:


//--------------------- .nv.callgraph             --------------------------
	.section	.nv.callgraph,"",@"SHT_CUDA_CALLGRAPH"
	.align	4
	.sectionentsize	8
	.align		4
        /*0000*/ 	.word	0x00000000
	.align		4
        /*0004*/ 	.word	0xffffffff
	.align		4
        /*0008*/ 	.word	index@(_ZN7cutlass13device_kernelINS_4gemm6kernel13GemmUniversalIN4cute5tupleIJiiiiEEENS1_10collective13CollectiveMmaINS1_35MainloopSm100TmaUmmaWarpSpecializedILi2ELi2ELi4ENS5_IJNS4_1CILi4EEENSA_ILi1EEESC_EEEEENS5_IJNSA_ILi64EEENSA_ILi256EEENSA_ILi128EEEEEENS_6half_tENS5_IJlSC_lEEESJ_SK_NS4_8TiledMMAINS4_8MMA_AtomIJNS4_20SM100_MMA_F16BF16_SSISJ_SJ_fLi64ELi256ELNS4_4UMMA5MajorE0ELSP_0ELNSO_7ScaleInE0ELSQ_0EEEEEENS4_6LayoutINS5_IJSC_SC_SC_EEENS5_IJNSA_ILi0EEESV_SV_EEEEENS5_IJNS4_10UnderscoreESY_SY_EEEEENS4_13SM90_TMA_LOADENS4_14ComposedLayoutINS4_7SwizzleILi3ELi4ELi3EEENS4_18smem_ptr_flag_bitsILi16EEENST_INS5_IJNSA_ILi8EEESF_EEENS5_IJSF_SC_EEEEEEEvNS4_8identityENS4_23SM90_TMA_LOAD_MULTICASTES1B_vS1C_EENS_8epilogue10collective18CollectiveEpilogueINS1F_23Sm100TmaWarpSpecializedILi4ELi2ELi32ELb1ELb0EEEJSI_NS5_IJNST_ISF_SC_EES1K_EEESJ_SK_SJ_SK_NS1F_6fusion15FusionCallbacksIS1J_NS1M_17LinearCombinationISJ_fSJ_fLNS_15FloatRoundStyleE2EEESI_S1L_JEEENS4_5SM1004TMEM4LOAD26SM100_TMEM_LOAD_16dp256b8xES11_S1B_NS4_17SM75_U32x4_LDSM_NENS4_14SM90_TMA_STOREES1B_NS4_17SM90_U32x4_STSM_NENS4_39AutoVectorizingCopyWithAssumedAlignmentILi128EEEEEEvvEEEEvNT_6ParamsE)
	.align		4
        /*000c*/ 	.word	index@(__assertfail)
	.align		4
        /*0010*/ 	.word	0x00000000
	.align		4
        /*0014*/ 	.word	0xfffffffe
	.align		4
        /*0018*/ 	.word	0x00000000
	.align		4
        /*001c*/ 	.word	0xfffffffd
	.align		4
        /*0020*/ 	.word	0x00000000
	.align		4
        /*0024*/ 	.word	0xfffffffc


//--------------------- .nv.constant4             --------------------------
	.section	.nv.constant4,"a",@progbits
	.align	8
	.align		8
.nv.constant4:
        /*0000*/ 	.dword	__assertfail
	.align		8
        /*0008*/ 	.dword	__unnamed_1
	.align		8
        /*0010*/ 	.dword	__unnamed_2
	.align		8
        /*0018*/ 	.dword	_ZN40_INTERNAL_2affcf20_4_k_cu_8a03a898_350704cuda3std3__45__cpo5beginE
	.align		8
        /*0020*/ 	.dword	_ZN40_INTERNAL_2affcf20_4_k_cu_8a03a898_350704cuda3std3__45__cpo3endE
	.align		8
        /*0028*/ 	.dword	_ZN40_INTERNAL_2affcf20_4_k_cu_8a03a898_350704cuda3std3__45__cpo6cbeginE
	.align		8
        /*0030*/ 	.dword	_ZN40_INTERNAL_2affcf20_4_k_cu_8a03a898_350704cuda3std3__45__cpo4cendE
	.align		8
        /*0038*/ 	.dword	_ZN40_INTERNAL_2affcf20_4_k_cu_8a03a898_350704cuda3std3__442_GLOBAL__N__2affcf20_4_k_cu_8a03a898_350706ignoreE
	.align		8
        /*0040*/ 	.dword	_ZN40_INTERNAL_2affcf20_4_k_cu_8a03a898_350704cuda3std3__419piecewise_constructE
	.align		8
        /*0048*/ 	.dword	_ZN40_INTERNAL_2affcf20_4_k_cu_8a03a898_350704cuda3std3__48in_placeE
	.align		8
        /*0050*/ 	.dword	_ZN40_INTERNAL_2affcf20_4_k_cu_8a03a898_350704cuda3std6ranges3__45__cpo4swapE
	.align		8
        /*0058*/ 	.dword	_ZN40_INTERNAL_2affcf20_4_k_cu_8a03a898_350704cuda3std6ranges3__45__cpo9iter_moveE
	.align		8
        /*0060*/ 	.dword	_ZN40_INTERNAL_2affcf20_4_k_cu_8a03a898_350704cute7productE
	.align		8
        /*0068*/ 	.dword	_ZN40_INTERNAL_2affcf20_4_k_cu_8a03a898_350704cute1_E
	.align		8
        /*0070*/ 	.dword	$str$25
	.align		8
        /*0078*/ 	.dword	$str$26
	.align		8
        /*0080*/ 	.dword	$str$27
	.align		8
        /*0088*/ 	.dword	$str$28


//--------------------- .text._ZN7cutlass13device_kernelINS_4gemm6kernel13GemmUniversalIN4cute5tupleIJiiiiEEENS1_10collective13CollectiveMmaINS1_35MainloopSm100TmaUmmaWarpSpecializedILi2ELi2ELi4ENS5_IJNS4_1CILi4EEENSA_ILi1EEESC_EEEEENS5_IJNSA_ILi64EEENSA_ILi256EEENSA_ILi128EEEEEENS_6half_tENS5_IJlSC_lEEESJ_SK_NS4_8TiledMMAINS4_8MMA_AtomIJNS4_20SM100_MMA_F16BF16_SSISJ_SJ_fLi64ELi256ELNS4_4UMMA5MajorE0ELSP_0ELNSO_7ScaleInE0ELSQ_0EEEEEENS4_6LayoutINS5_IJSC_SC_SC_EEENS5_IJNSA_ILi0EEESV_SV_EEEEENS5_IJNS4_10UnderscoreESY_SY_EEEEENS4_13SM90_TMA_LOADENS4_14ComposedLayoutINS4_7SwizzleILi3ELi4ELi3EEENS4_18smem_ptr_flag_bitsILi16EEENST_INS5_IJNSA_ILi8EEESF_EEENS5_IJSF_SC_EEEEEEEvNS4_8identityENS4_23SM90_TMA_LOAD_MULTICASTES1B_vS1C_EENS_8epilogue10collective18CollectiveEpilogueINS1F_23Sm100TmaWarpSpecializedILi4ELi2ELi32ELb1ELb0EEEJSI_NS5_IJNST_ISF_SC_EES1K_EEESJ_SK_SJ_SK_NS1F_6fusion15FusionCallbacksIS1J_NS1M_17LinearCombinationISJ_fSJ_fLNS_15FloatRoundStyleE2EEESI_S1L_JEEENS4_5SM1004TMEM4LOAD26SM100_TMEM_LOAD_16dp256b8xES11_S1B_NS4_17SM75_U32x4_LDSM_NENS4_14SM90_TMA_STOREES1B_NS4_17SM90_U32x4_STSM_NENS4_39AutoVectorizingCopyWithAssumedAlignmentILi128EEEEEEvvEEEEvNT_6ParamsE --------------------------
	.section	.text._ZN7cutlass13device_kernelINS_4gemm6kernel13GemmUniversalIN4cute5tupleIJiiiiEEENS1_10collective13CollectiveMmaINS1_35MainloopSm100TmaUmmaWarpSpecializedILi2ELi2ELi4ENS5_IJNS4_1CILi4EEENSA_ILi1EEESC_EEEEENS5_IJNSA_ILi64EEENSA_ILi256EEENSA_ILi128EEEEEENS_6half_tENS5_IJlSC_lEEESJ_SK_NS4_8TiledMMAINS4_8MMA_AtomIJNS4_20SM100_MMA_F16BF16_SSISJ_SJ_fLi64ELi256ELNS4_4UMMA5MajorE0ELSP_0ELNSO_7ScaleInE0ELSQ_0EEEEEENS4_6LayoutINS5_IJSC_SC_SC_EEENS5_IJNSA_ILi0EEESV_SV_EEEEENS5_IJNS4_10UnderscoreESY_SY_EEEEENS4_13SM90_TMA_LOADENS4_14ComposedLayoutINS4_7SwizzleILi3ELi4ELi3EEENS4_18smem_ptr_flag_bitsILi16EEENST_INS5_IJNSA_ILi8EEESF_EEENS5_IJSF_SC_EEEEEEEvNS4_8identityENS4_23SM90_TMA_LOAD_MULTICASTES1B_vS1C_EENS_8epilogue10collective18CollectiveEpilogueINS1F_23Sm100TmaWarpSpecializedILi4ELi2ELi32ELb1ELb0EEEJSI_NS5_IJNST_ISF_SC_EES1K_EEESJ_SK_SJ_SK_NS1F_6fusion15FusionCallbacksIS1J_NS1M_17LinearCombinationISJ_fSJ_fLNS_15FloatRoundStyleE2EEESI_S1L_JEEENS4_5SM1004TMEM4LOAD26SM100_TMEM_LOAD_16dp256b8xES11_S1B_NS4_17SM75_U32x4_LDSM_NENS4_14SM90_TMA_STOREES1B_NS4_17SM90_U32x4_STSM_NENS4_39AutoVectorizingCopyWithAssumedAlignmentILi128EEEEEEvvEEEEvNT_6ParamsE,"ax",@progbits
	.align	128
.text._ZN7cutlass13device_kernelINS_4gemm6kernel13GemmUniversalIN4cute5tupleIJiiiiEEENS1_10collective13CollectiveMmaINS1_35MainloopSm100TmaUmmaWarpSpecializedILi2ELi2ELi4ENS5_IJNS4_1CILi4EEENSA_ILi1EEESC_EEEEENS5_IJNSA_ILi64EEENSA_ILi256EEENSA_ILi128EEEEEENS_6half_tENS5_IJlSC_lEEESJ_SK_NS4_8TiledMMAINS4_8MMA_AtomIJNS4_20SM100_MMA_F16BF16_SSISJ_SJ_fLi64ELi256ELNS4_4UMMA5MajorE0ELSP_0ELNSO_7ScaleInE0ELSQ_0EEEEEENS4_6LayoutINS5_IJSC_SC_SC_EEENS5_IJNSA_ILi0EEESV_SV_EEEEENS5_IJNS4_10UnderscoreESY_SY_EEEEENS4_13SM90_TMA_LOADENS4_14ComposedLayoutINS4_7SwizzleILi3ELi4ELi3EEENS4_18smem_ptr_flag_bitsILi16EEENST_INS5_IJNSA_ILi8EEESF_EEENS5_IJSF_SC_EEEEEEEvNS4_8identityENS4_23SM90_TMA_LOAD_MULTICASTES1B_vS1C_EENS_8epilogue10collective18CollectiveEpilogueINS1F_23Sm100TmaWarpSpecializedILi4ELi2ELi32ELb1ELb0EEEJSI_NS5_IJNST_ISF_SC_EES1K_EEESJ_SK_SJ_SK_NS1F_6fusion15FusionCallbacksIS1J_NS1M_17LinearCombinationISJ_fSJ_fLNS_15FloatRoundStyleE2EEESI_S1L_JEEENS4_5SM1004TMEM4LOAD26SM100_TMEM_LOAD_16dp256b8xES11_S1B_NS4_17SM75_U32x4_LDSM_NENS4_14SM90_TMA_STOREES1B_NS4_17SM90_U32x4_STSM_NENS4_39AutoVectorizingCopyWithAssumedAlignmentILi128EEEEEEvvEEEEvNT_6ParamsE:
        .type           _ZN7cutlass13device_kernelINS_4gemm6kernel13GemmUniversalIN4cute5tupleIJiiiiEEENS1_10collective13CollectiveMmaINS1_35MainloopSm100TmaUmmaWarpSpecializedILi2ELi2ELi4ENS5_IJNS4_1CILi4EEENSA_ILi1EEESC_EEEEENS5_IJNSA_ILi64EEENSA_ILi256EEENSA_ILi128EEEEEENS_6half_tENS5_IJlSC_lEEESJ_SK_NS4_8TiledMMAINS4_8MMA_AtomIJNS4_20SM100_MMA_F16BF16_SSISJ_SJ_fLi64ELi256ELNS4_4UMMA5MajorE0ELSP_0ELNSO_7ScaleInE0ELSQ_0EEEEEENS4_6LayoutINS5_IJSC_SC_SC_EEENS5_IJNSA_ILi0EEESV_SV_EEEEENS5_IJNS4_10UnderscoreESY_SY_EEEEENS4_13SM90_TMA_LOADENS4_14ComposedLayoutINS4_7SwizzleILi3ELi4ELi3EEENS4_18smem_ptr_flag_bitsILi16EEENST_INS5_IJNSA_ILi8EEESF_EEENS5_IJSF_SC_EEEEEEEvNS4_8identityENS4_23SM90_TMA_LOAD_MULTICASTES1B_vS1C_EENS_8epilogue10collective18CollectiveEpilogueINS1F_23Sm100TmaWarpSpecializedILi4ELi2ELi32ELb1ELb0EEEJSI_NS5_IJNST_ISF_SC_EES1K_EEESJ_SK_SJ_SK_NS1F_6fusion15FusionCallbacksIS1J_NS1M_17LinearCombinationISJ_fSJ_fLNS_15FloatRoundStyleE2EEESI_S1L_JEEENS4_5SM1004TMEM4LOAD26SM100_TMEM_LOAD_16dp256b8xES11_S1B_NS4_17SM75_U32x4_LDSM_NENS4_14SM90_TMA_STOREES1B_NS4_17SM90_U32x4_STSM_NENS4_39AutoVectorizingCopyWithAssumedAlignmentILi128EEEEEEvvEEEEvNT_6ParamsE,@function
        .size           _ZN7cutlass13device_kernelINS_4gemm6kernel13GemmUniversalIN4cute5tupleIJiiiiEEENS1_10collective13CollectiveMmaINS1_35MainloopSm100TmaUmmaWarpSpecializedILi2ELi2ELi4ENS5_IJNS4_1CILi4EEENSA_ILi1EEESC_EEEEENS5_IJNSA_ILi64EEENSA_ILi256EEENSA_ILi128EEEEEENS_6half_tENS5_IJlSC_lEEESJ_SK_NS4_8TiledMMAINS4_8MMA_AtomIJNS4_20SM100_MMA_F16BF16_SSISJ_SJ_fLi64ELi256ELNS4_4UMMA5MajorE0ELSP_0ELNSO_7ScaleInE0ELSQ_0EEEEEENS4_6LayoutINS5_IJSC_SC_SC_EEENS5_IJNSA_ILi0EEESV_SV_EEEEENS5_IJNS4_10UnderscoreESY_SY_EEEEENS4_13SM90_TMA_LOADENS4_14ComposedLayoutINS4_7SwizzleILi3ELi4ELi3EEENS4_18smem_ptr_flag_bitsILi16EEENST_INS5_IJNSA_ILi8EEESF_EEENS5_IJSF_SC_EEEEEEEvNS4_8identityENS4_23SM90_TMA_LOAD_MULTICASTES1B_vS1C_EENS_8epilogue10collective18CollectiveEpilogueINS1F_23Sm100TmaWarpSpecializedILi4ELi2ELi32ELb1ELb0EEEJSI_NS5_IJNST_ISF_SC_EES1K_EEESJ_SK_SJ_SK_NS1F_6fusion15FusionCallbacksIS1J_NS1M_17LinearCombinationISJ_fSJ_fLNS_15FloatRoundStyleE2EEESI_S1L_JEEENS4_5SM1004TMEM4LOAD26SM100_TMEM_LOAD_16dp256b8xES11_S1B_NS4_17SM75_U32x4_LDSM_NENS4_14SM90_TMA_STOREES1B_NS4_17SM90_U32x4_STSM_NENS4_39AutoVectorizingCopyWithAssumedAlignmentILi128EEEEEEvvEEEEvNT_6ParamsE,(.L_x_177 - _ZN7cutlass13device_kernelINS_4gemm6kernel13GemmUniversalIN4cute5tupleIJiiiiEEENS1_10collective13CollectiveMmaINS1_35MainloopSm100TmaUmmaWarpSpecializedILi2ELi2ELi4ENS5_IJNS4_1CILi4EEENSA_ILi1EEESC_EEEEENS5_IJNSA_ILi64EEENSA_ILi256EEENSA_ILi128EEEEEENS_6half_tENS5_IJlSC_lEEESJ_SK_NS4_8TiledMMAINS4_8MMA_AtomIJNS4_20SM100_MMA_F16BF16_SSISJ_SJ_fLi64ELi256ELNS4_4UMMA5MajorE0ELSP_0ELNSO_7ScaleInE0ELSQ_0EEEEEENS4_6LayoutINS5_IJSC_SC_SC_EEENS5_IJNSA_ILi0EEESV_SV_EEEEENS5_IJNS4_10UnderscoreESY_SY_EEEEENS4_13SM90_TMA_LOADENS4_14ComposedLayoutINS4_7SwizzleILi3ELi4ELi3EEENS4_18smem_ptr_flag_bitsILi16EEENST_INS5_IJNSA_ILi8EEESF_EEENS5_IJSF_SC_EEEEEEEvNS4_8identityENS4_23SM90_TMA_LOAD_MULTICASTES1B_vS1C_EENS_8epilogue10collective18CollectiveEpilogueINS1F_23Sm100TmaWarpSpecializedILi4ELi2ELi32ELb1ELb0EEEJSI_NS5_IJNST_ISF_SC_EES1K_EEESJ_SK_SJ_SK_NS1F_6fusion15FusionCallbacksIS1J_NS1M_17LinearCombinationISJ_fSJ_fLNS_15FloatRoundStyleE2EEESI_S1L_JEEENS4_5SM1004TMEM4LOAD26SM100_TMEM_LOAD_16dp256b8xES11_S1B_NS4_17SM75_U32x4_LDSM_NENS4_14SM90_TMA_STOREES1B_NS4_17SM90_U32x4_STSM_NENS4_39AutoVectorizingCopyWithAssumedAlignmentILi128EEEEEEvvEEEEvNT_6ParamsE)
        .other          _ZN7cutlass13device_kernelINS_4gemm6kernel13GemmUniversalIN4cute5tupleIJiiiiEEENS1_10collective13CollectiveMmaINS1_35MainloopSm100TmaUmmaWarpSpecializedILi2ELi2ELi4ENS5_IJNS4_1CILi4EEENSA_ILi1EEESC_EEEEENS5_IJNSA_ILi64EEENSA_ILi256EEENSA_ILi128EEEEEENS_6half_tENS5_IJlSC_lEEESJ_SK_NS4_8TiledMMAINS4_8MMA_AtomIJNS4_20SM100_MMA_F16BF16_SSISJ_SJ_fLi64ELi256ELNS4_4UMMA5MajorE0ELSP_0ELNSO_7ScaleInE0ELSQ_0EEEEEENS4_6LayoutINS5_IJSC_SC_SC_EEENS5_IJNSA_ILi0EEESV_SV_EEEEENS5_IJNS4_10UnderscoreESY_SY_EEEEENS4_13SM90_TMA_LOADENS4_14ComposedLayoutINS4_7SwizzleILi3ELi4ELi3EEENS4_18smem_ptr_flag_bitsILi16EEENST_INS5_IJNSA_ILi8EEESF_EEENS5_IJSF_SC_EEEEEEEvNS4_8identityENS4_23SM90_TMA_LOAD_MULTICASTES1B_vS1C_EENS_8epilogue10collective18CollectiveEpilogueINS1F_23Sm100TmaWarpSpecializedILi4ELi2ELi32ELb1ELb0EEEJSI_NS5_IJNST_ISF_SC_EES1K_EEESJ_SK_SJ_SK_NS1F_6fusion15FusionCallbacksIS1J_NS1M_17LinearCombinationISJ_fSJ_fLNS_15FloatRoundStyleE2EEESI_S1L_JEEENS4_5SM1004TMEM4LOAD26SM100_TMEM_LOAD_16dp256b8xES11_S1B_NS4_17SM75_U32x4_LDSM_NENS4_14SM90_TMA_STOREES1B_NS4_17SM90_U32x4_STSM_NENS4_39AutoVectorizingCopyWithAssumedAlignmentILi128EEEEEEvvEEEEvNT_6ParamsE,@"STO_CUDA_ENTRY STV_DEFAULT"
_ZN7cutlass13device_kernelINS_4gemm6kernel13GemmUniversalIN4cute5tupleIJiiiiEEENS1_10collective13CollectiveMmaINS1_35MainloopSm100TmaUmmaWarpSpecializedILi2ELi2ELi4ENS5_IJNS4_1CILi4EEENSA_ILi1EEESC_EEEEENS5_IJNSA_ILi64EEENSA_ILi256EEENSA_ILi128EEEEEENS_6half_tENS5_IJlSC_lEEESJ_SK_NS4_8TiledMMAINS4_8MMA_AtomIJNS4_20SM100_MMA_F16BF16_SSISJ_SJ_fLi64ELi256ELNS4_4UMMA5MajorE0ELSP_0ELNSO_7ScaleInE0ELSQ_0EEEEEENS4_6LayoutINS5_IJSC_SC_SC_EEENS5_IJNSA_ILi0EEESV_SV_EEEEENS5_IJNS4_10UnderscoreESY_SY_EEEEENS4_13SM90_TMA_LOADENS4_14ComposedLayoutINS4_7SwizzleILi3ELi4ELi3EEENS4_18smem_ptr_flag_bitsILi16EEENST_INS5_IJNSA_ILi8EEESF_EEENS5_IJSF_SC_EEEEEEEvNS4_8identityENS4_23SM90_TMA_LOAD_MULTICASTES1B_vS1C_EENS_8epilogue10collective18CollectiveEpilogueINS1F_23Sm100TmaWarpSpecializedILi4ELi2ELi32ELb1ELb0EEEJSI_NS5_IJNST_ISF_SC_EES1K_EEESJ_SK_SJ_SK_NS1F_6fusion15FusionCallbacksIS1J_NS1M_17LinearCombinationISJ_fSJ_fLNS_15FloatRoundStyleE2EEESI_S1L_JEEENS4_5SM1004TMEM4LOAD26SM100_TMEM_LOAD_16dp256b8xES11_S1B_NS4_17SM75_U32x4_LDSM_NENS4_14SM90_TMA_STOREES1B_NS4_17SM90_U32x4_STSM_NENS4_39AutoVectorizingCopyWithAssumedAlignmentILi128EEEEEEvvEEEEvNT_6ParamsE:
[----:B------:R-:W1:Y:S01]  /*0000*/  LDC R1, c[0x0][0x37c] ;  /* 0x0000df00ff017b82 */ /* 0x000e620000000800 */
[----:B------:R-:W2:Y:S01]  /*0010*/  S2R R93, SR_TID.X ;  /* 0x00000000005d7919 */ /* 0x000ea20000002100 */
[----:B------:R-:W3:Y:S01]  /*0020*/  LDCU.64 UR8, c[0x0][0x890] ;  /* 0x00011200ff0877ac */ /* 0x000ee20008000a00 */
[----:B------:R-:W-:Y:S02]  /*0030*/  PRMT R81, RZ, 0x7610, R81 ;  /* 0x00007610ff517816 */ /* 0x000fe40000000051 */
[----:B------:R-:W-:Y:S01]  /*0040*/  ELECT P3, URZ, PT ;  /* 0x0000000000ff782f */ /* 0x000fe20003860000 */
[----:B---3--:R-:W-:-:S04]  /*0050*/  UISETP.NE.U32.AND UP0, UPT, UR8, URZ, UPT ;  /* 0x000000ff0800728c */ /* 0x008fc8000bf05070 */
[----:B------:R-:W-:Y:S01]  /*0060*/  UISETP.NE.AND.EX UP0, UPT, UR9, URZ, UPT, UP0 ;  /* 0x000000ff0900728c */ /* 0x000fe2000bf05300 */
[----:B--2---:R-:W-:-:S05]  /*0070*/  SHF.R.U32.HI R82, RZ, 0x5, R93 ;  /* 0x00000005ff527819 */ /* 0x004fca000001165d */
[----:B------:R-:W2:Y:S02]  /*0080*/  SHFL.IDX PT, R0, R82, RZ, 0x1f ;  /* 0x00001fff52007589 */ /* 0x000ea400000e0000 */
[----:B--2---:R-:W-:Y:S01]  /*0090*/  R2UR UR18, R0 ;  /* 0x00000000001272ca */ /* 0x004fe200000e0000 */
[----:B-1----:R-:W-:-:S14]  /*00a0*/  BRA.U UP0, `(.L_x_0) ;  /* 0x0000000100307547 */ /* 0x002fdc000b800000 */
[----:B------:R-:W1:Y:S02]  /*00b0*/  LDCU.64 UR4, c[0x0][0x888] ;  /* 0x00011100ff0477ac */ /* 0x000e640008000a00 */
[----:B-1----:R-:W-:-:S04]  /*00c0*/  UISETP.NE.U32.AND UP0, UPT, UR4, URZ, UPT ;  /* 0x000000ff0400728c */ /* 0x002fc8000bf05070 */
[----:B------:R-:W-:-:S09]  /*00d0*/  UISETP.NE.AND.EX UP0, UPT, UR5, URZ, UPT, UP0 ;  /* 0x000000ff0500728c */ /* 0x000fd2000bf05300 */
[----:B------:R-:W-:Y:S05]  /*00e0*/  BRA.U !UP0, `(.L_x_1) ;  /* 0x0000000108147547 */ /* 0x000fea000b800000 */
[----:B------:R-:W1:Y:S01]  /*00f0*/  LDC.64 R2, c[0x0][0x888] ;  /* 0x00022200ff027b82 */ /* 0x000e620000000a00 */
[----:B------:R-:W1:Y:S02]  /*0100*/  LDCU.64 UR4, c[0x0][0x358] ;  /* 0x00006b00ff0477ac */ /* 0x000e640008000a00 */
[----:B-1----:R1:W5:Y:S01]  /*0110*/  LDG.E R41, desc[UR4][R2.64] ;  /* 0x0000000402297981 */ /* 0x002362000c1e1900 */
[----:B------:R-:W-:Y:S01]  /*0120*/  HFMA2 R81, -RZ, RZ, 0, 5.9604644775390625e-08 ;  /* 0x00000001ff517431 */ /* 0x000fe200000001ff */
[----:B------:R-:W-:Y:S05]  /*0130*/  BRA `(.L_x_0) ;  /* 0x00000000000c7947 */ /* 0x000fea0003800000 */
.L_x_1:
[----:B------:R-:W1:Y:S01]  /*0140*/  LDCU UR4, c[0x0][0x880] ;  /* 0x00011000ff0477ac */ /* 0x000e620008000800 */
[----:B------:R-:W-:Y:S01]  /*0150*/  HFMA2 R81, -RZ, RZ, 0, 5.9604644775390625e-08 ;  /* 0x00000001ff517431 */ /* 0x000fe200000001ff */
[----:B-1----:R-:W-:-:S07]  /*0160*/  MOV R41, UR4 ;  /* 0x0000000400297c02 */ /* 0x002fce0008000f00 */
.L_x_0:
[----:B------:R-:W2:Y:S02]  /*0170*/  LDCU.64 UR4, c[0x0][0x8b0] ;  /* 0x00011600ff0477ac */ /* 0x000ea40008000a00 */
[----:B--2---:R-:W-:-:S04]  /*0180*/  UISETP.NE.U32.AND UP0, UPT, UR4, URZ, UPT ;  /* 0x000000ff0400728c */ /* 0x004fc8000bf05070 */
[----:B------:R-:W-:-:S09]  /*0190*/  UISETP.NE.AND.EX UP0, UPT, UR5, URZ, UPT, UP0 ;  /* 0x000000ff0500728c */ /* 0x000fd2000bf05300 */
[----:B------:R-:W-:Y:S05]  /*01a0*/  BRA.U UP0, `(.L_x_2) ;  /* 0x0000000100287547 */ /* 0x000fea000b800000 */
[----:B------:R-:W2:Y:S02]  /*01b0*/  LDCU.64 UR4, c[0x0][0x8a8] ;  /* 0x00011500ff0477ac */ /* 0x000ea40008000a00 */
[----:B--2---:R-:W-:-:S04]  /*01c0*/  UISETP.NE.U32.AND UP0, UPT, UR4, URZ, UPT ;  /* 0x000000ff0400728c */ /* 0x004fc8000bf05070 */
[----:B------:R-:W-:-:S09]  /*01d0*/  UISETP.NE.AND.EX UP0, UPT, UR5, URZ, UPT, UP0 ;  /* 0x000000ff0500728c */ /* 0x000fd2000bf05300 */
[----:B------:R-:W-:Y:S05]  /*01e0*/  BRA.U !UP0, `(.L_x_3) ;  /* 0x0000000108107547 */ /* 0x000fea000b800000 */
[----:B------:R-:W2:Y:S01]  /*01f0*/  LDC.64 R38, c[0x0][0x8a8] ;  /* 0x00022a00ff267b82 */ /* 0x000ea20000000a00 */
[----:B------:R-:W2:Y:S02]  /*0200*/  LDCU.64 UR4, c[0x0][0x358] ;  /* 0x00006b00ff0477ac */ /* 0x000ea40008000a00 */
[----:B--2---:R2:W5:Y:S01]  /*0210*/  LDG.E R38, desc[UR4][R38.64] ;  /* 0x0000000426267981 */ /* 0x004562000c1e1900 */
[----:B------:R-:W-:Y:S05]  /*0220*/  BRA `(.L_x_2) ;  /* 0x0000000000087947 */ /* 0x000fea0003800000 */
.L_x_3:
[----:B------:R-:W2:Y:S02]  /*0230*/  LDCU UR4, c[0x0][0x8a0] ;  /* 0x00011400ff0477ac */ /* 0x000ea40008000800 */
[----:B--2---:R-:W-:Y:S02]  /*0240*/  MOV R38, UR4 ;  /* 0x0000000400267c02 */ /* 0x004fe40008000f00 */
.L_x_2:
[----:B------:R-:W-:Y:S01]  /*0250*/  IMAD.U32 R0, RZ, RZ, UR18 ;  /* 0x00000012ff007e24 */ /* 0x000fe2000f8e00ff */
[----:B------:R-:W-:Y:S04]  /*0260*/  BSSY.RECONVERGENT B0, `(.L_x_4) ;  /* 0x000000c000007945 */ /* 0x000fe80003800200 */
[C---:B------:R-:W-:Y:S02]  /*0270*/  ISETP.NE.OR P1, PT, R0.reuse, 0x1, !P3 ;  /* 0x000000010000780c */ /* 0x040fe40005f25670 */
[----:B------:R-:W-:-:S11]  /*0280*/  ISETP.NE.OR P0, PT, R0, 0x3, !P3 ;  /* 0x000000030000780c */ /* 0x000fd60005f05670 */
[----:B------:R-:W-:Y:S05]  /*0290*/  @P1 BRA `(.L_x_5) ;  /* 0x0000000000201947 */ /* 0x000fea0003800000 */
[----:B------:R-:W3:Y:S02]  /*02a0*/  LDCU.64 UR4, c[0x0][0x348] ;  /* 0x00006900ff0477ac */ /* 0x000ee40008000a00 */
[----:B---3--:R-:W-:Y:S02]  /*02b0*/  UIADD3 UR6, UP1, UPT, UR4, 0x80, URZ ;  /* 0x0000008004067890 */ /* 0x008fe4000ff3e0ff */
[----:B------:R-:W-:Y:S02]  /*02c0*/  UIADD3 UR4, UP0, UPT, UR4, 0x180, URZ ;  /* 0x0000018004047890 */ /* 0x000fe4000ff1e0ff */
[----:B------:R-:W-:Y:S02]  /*02d0*/  UIADD3.X UR7, UPT, UPT, URZ, UR5, URZ, UP1, !UPT ;  /* 0x00000005ff077290 */ /* 0x000fe40008ffe4ff */
[----:B------:R-:W-:-:S07]  /*02e0*/  UIADD3.X UR5, UPT, UPT, URZ, UR5, URZ, UP0, !UPT ;  /* 0x00000005ff057290 */ /* 0x000fce00087fe4ff */
[----:B------:R3:W-:Y:S02]  /*02f0*/  UTMACCTL.PF [UR6] ;  /* 0x00000000060079b9 */ /* 0x0007e40008040000 */
[----:B------:R3:W-:Y:S02]  /*0300*/  UTMACCTL.PF [UR4] ;  /* 0x00000000040079b9 */ /* 0x0007e40008040000 */
[----:B---3--:R-:W-:Y:S01]  /*0310*/  NOP ;  /* 0x0000000000007918 */ /* 0x008fe20000000000 */
.L_x_5:
[----:B------:R-:W-:Y:S05]  /*0320*/  BSYNC.RECONVERGENT B0 ;  /* 0x0000000000007941 */ /* 0x000fea0003800200 */
.L_x_4:
[----:B------:R-:W-:Y:S04]  /*0330*/  BSSY.RECONVERGENT B0, `(.L_x_6) ;  /* 0x000000a000007945 */ /* 0x000fe80003800200 */
        /* <DEDUP_REMOVED lines=9> */
.L_x_7:
[----:B------:R-:W-:Y:S05]  /*03d0*/  BSYNC.RECONVERGENT B0 ;  /* 0x0000000000007941 */ /* 0x000fea0003800200 */
.L_x_6:
[----:B------:R-:W3:Y:S01]  /*03e0*/  LDCU.64 UR4, c[0x0][0x888] ;  /* 0x00011100ff0477ac */ /* 0x000ee20008000a00 */
[----:B------:R-:W-:Y:S02]  /*03f0*/  UISETP.EQ.U32.AND UP2, UPT, UR8, URZ, UPT ;  /* 0x000000ff0800728c */ /* 0x000fe4000bf42070 */
[----:B------:R-:W-:Y:S02]  /*0400*/  UPLOP3.LUT UP3, UPT, UPT, UPT, UPT, 0x80, 0x8 ;  /* 0x000000000008789c */ /* 0x000fe40003f6f070 */
[----:B---3--:R-:W-:-:S04]  /*0410*/  UISETP.NE.U32.AND UP0, UPT, UR4, URZ, UPT ;  /* 0x000000ff0400728c */ /* 0x008fc8000bf05070 */
[----:B------:R-:W-:-:S04]  /*0420*/  UISETP.NE.AND.EX UP1, UPT, UR5, URZ, UPT, UP0 ;  /* 0x000000ff0500728c */ /* 0x000fc8000bf25300 */
[----:B------:R-:W-:-:S04]  /*0430*/  UISETP.EQ.OR.EX UP4, UPT, UR9, URZ, !UP1, UP2 ;  /* 0x000000ff0900728c */ /* 0x000fc8000cf82720 */
[----:B------:R-:W-:-:S06]  /*0440*/  UP2UR UR4, UPR, URZ, 0x10 ;  /* 0x00000010ff047883 */ /* 0x000fcc0008000000 */
[----:B------:R-:W-:Y:S01]  /*0450*/  MOV R84, UR4 ;  /* 0x0000000400547c02 */ /* 0x000fe20008000f00 */
[----:B------:R-:W-:Y:S06]  /*0460*/  BRA.U !UP4, `(.L_x_8) ;  /* 0x000000010c207547 */ /* 0x000fec000b800000 */
[----:B------:R-:W-:Y:S01]  /*0470*/  UISETP.NE.U32.AND UP2, UPT, UR8, URZ, UPT ;  /* 0x000000ff0800728c */ /* 0x000fe2000bf45070 */
[----:B-----5:R-:W-:Y:S01]  /*0480*/  FSETP.NEU.AND P0, PT, R41, RZ, PT ;  /* 0x000000ff2900720b */ /* 0x020fe20003f0d000 */
[----:B------:R-:W-:Y:S02]  /*0490*/  USEL UR4, URZ, 0xffffffff, UP1 ;  /* 0xffffffffff047887 */ /* 0x000fe40008800000 */
[----:B------:R-:W-:-:S10]  /*04a0*/  UISETP.NE.AND.EX UP2, UPT, UR9, URZ, UPT, UP2 ;  /* 0x000000ff0900728c */ /* 0x000fd4000bf45320 */
[----:B------:R-:W-:Y:S01]  /*04b0*/  VOTEU.ANY UP0, P0 ;  /* 0x0000000000ff7886 */ /* 0x000fe20000000100 */
[----:B------:R-:W-:-:S04]  /*04c0*/  @!UP2 USEL UR4, URZ, 0xffffffff, UP0 ;  /* 0xffffffffff04a887 */ /* 0x000fc80008000000 */
[----:B------:R-:W-:-:S04]  /*04d0*/  ULOP3.LUT UR4, UR4, 0x1, URZ, 0xc0, !UPT ;  /* 0x0000000104047892 */ /* 0x000fc8000f8ec0ff */
[----:B------:R-:W-:-:S11]  /*04e0*/  UISETP.NE.U32.AND UP3, UPT, UR4, 0x1, UPT ;  /* 0x000000010400788c */ /* 0x000fd6000bf65070 */
.L_x_8:
[----:B-1----:R-:W1:Y:S01]  /*04f0*/  SHFL.IDX PT, R2, R82, RZ, 0x1f ;  /* 0x00001fff52027589 */ /* 0x002e6200000e0000 */
[----:B------:R-:W-:Y:S01]  /*0500*/  UISETP.NE.AND UP6, UPT, UR18, 0x2, UPT ;  /* 0x000000021200788c */ /* 0x000fe2000bfc5270 */
[----:B-1----:R-:W-:-:S13]  /*0510*/  ISETP.NE.AND P0, PT, R2, RZ, PT ;  /* 0x000000ff0200720c */ /* 0x002fda0003f05270 */
[----:B------:R-:W-:Y:S05]  /*0520*/  @P0 BRA `(.L_x_9) ;  /* 0x0000000000480947 */ /* 0x000fea0003800000 */
[----:B------:R-:W1:Y:S01]  /*0530*/  S2UR UR4, SR_CgaCtaId ;  /* 0x00000000000479c3 */ /* 0x000e620000008800 */
[----:B------:R-:W-:Y:S01]  /*0540*/  UMOV UR5, 0x400 ;  /* 0x0000040000057882 */ /* 0x000fe20000000000 */
[----:B------:R-:W-:Y:S01]  /*0550*/  UMOV UR8, 0x1 ;  /* 0x0000000100087882 */ /* 0x000fe20000000000 */
[----:B------:R-:W-:Y:S01]  /*0560*/  UMOV UR6, 0x4 ;  /* 0x0000000400067882 */ /* 0x000fe20000000000 */
[----:B------:R-:W-:-:S04]  /*0570*/  UIADD3 UR8, UPT, UPT, -UR8, 0x100000, URZ ;  /* 0x0010000008087890 */ /* 0x000fc8000fffe1ff */
[----:B------:R-:W-:Y:S02]  /*0580*/  USHF.L.U32 UR9, UR8, 0xb, URZ ;  /* 0x0000000b08097899 */ /* 0x000fe400080006ff */
[----:B------:R-:W-:Y:S02]  /*0590*/  USHF.L.U32 UR8, UR8, 0x1, URZ ;  /* 0x0000000108087899 */ /* 0x000fe400080006ff */
[----:B------:R-:W-:-:S04]  /*05a0*/  UIADD3 UR6, UPT, UPT, -UR6, 0x100000, URZ ;  /* 0x0010000006067890 */ /* 0x000fc8000fffe1ff */
[----:B------:R-:W-:Y:S02]  /*05b0*/  USHF.L.U32 UR7, UR6, 0xb, URZ ;  /* 0x0000000b06077899 */ /* 0x000fe400080006ff */
[----:B------:R-:W-:Y:S01]  /*05c0*/  USHF.L.U32 UR6, UR6, 0x1, URZ ;  /* 0x0000000106067899 */ /* 0x000fe200080006ff */
[----:B------:R-:W-:Y:S01]  /*05d0*/  ELECT P0, URZ, PT ;  /* 0x0000000000ff782f */ /* 0x000fe20003800000 */
[----:B-1----:R-:W-:Y:S01]  /*05e0*/  ULEA UR4, UR4, UR5, 0x18 ;  /* 0x0000000504047291 */ /* 0x002fe2000f8ec0ff */
[----:B------:R-:W1:Y:S11]  /*05f0*/  FENCE.VIEW.ASYNC.S ;  /* 0x00000000000073c6 */ /* 0x000e760000000000 */
[----:B-1----:R1:W3:Y:S01]  /*0600*/  SYNCS.EXCH.64 URZ, [UR4], UR8 ;  /* 0x0000000804ff75b2 */ /* 0x0022e20008000100 */
[----:B------:R1:W4:Y:S01]  /*0610*/  SYNCS.EXCH.64 URZ, [UR4+0x10], UR6 ;  /* 0x0000100604ff75b2 */ /* 0x0003220008000100 */
[----:B------:R1:W1:Y:S01]  /*0620*/  SYNCS.EXCH.64 URZ, [UR4+0x8], UR8 ;  /* 0x0000080804ff75b2 */ /* 0x0002620008000100 */
[----:B------:R1:W1:Y:S01]  /*0630*/  SYNCS.EXCH.64 URZ, [UR4+0x18], UR6 ;  /* 0x0000180604ff75b2 */ /* 0x0002620008000100 */
[----:B------:R-:W-:Y:S01]  /*0640*/  NOP ;  /* 0x0000000000007918 */ /* 0x000fe20000000000 */
.L_x_9:
[----:B------:R-:W2:Y:S01]  /*0650*/  SHFL.IDX PT, R2, R82, RZ, 0x1f ;  /* 0x00001fff52027589 */ /* 0x000ea200000e0000 */
[----:B------:R-:W-:Y:S01]  /*0660*/  NOP ;  /* 0x0000000000007918 */ /* 0x000fe20000000000 */
[----:B--2---:R-:W-:-:S13]  /*0670*/  ISETP.NE.AND P0, PT, R2, 0x1, PT ;  /* 0x000000010200780c */ /* 0x004fda0003f05270 */
[----:B------:R-:W-:Y:S05]  /*0680*/  @P0 BRA `(.L_x_10) ;  /* 0x0000000000580947 */ /* 0x000fea0003800000 */
[----:B-1----:R-:W1:Y:S01]  /*0690*/  S2UR UR4, SR_CgaCtaId ;  /* 0x00000000000479c3 */ /* 0x002e620000008800 */
        /* <DEDUP_REMOVED lines=12> */
[----:B-1----:R2:W1:Y:S01]  /*0760*/  SYNCS.EXCH.64 URZ, [UR4+0x20], UR8 ;  /* 0x0000200804ff75b2 */ /* 0x0024620008000100 */
[----:B------:R2:W1:Y:S01]  /*0770*/  SYNCS.EXCH.64 URZ, [UR4+0x40], UR6 ;  /* 0x0000400604ff75b2 */ /* 0x0004620008000100 */
[----:B------:R2:W1:Y:S01]  /*0780*/  SYNCS.EXCH.64 URZ, [UR4+0x28], UR8 ;  /* 0x0000280804ff75b2 */ /* 0x0004620008000100 */
[----:B------:R2:W1:Y:S01]  /*0790*/  SYNCS.EXCH.64 URZ, [UR4+0x48], UR6 ;  /* 0x0000480604ff75b2 */ /* 0x0004620008000100 */
[----:B------:R2:W1:Y:S01]  /*07a0*/  SYNCS.EXCH.64 URZ, [UR4+0x30], UR8 ;  /* 0x0000300804ff75b2 */ /* 0x0004620008000100 */
[----:B------:R2:W1:Y:S01]  /*07b0*/  SYNCS.EXCH.64 URZ, [UR4+0x50], UR6 ;  /* 0x0000500604ff75b2 */ /* 0x0004620008000100 */
[----:B------:R2:W1:Y:S01]  /*07c0*/  SYNCS.EXCH.64 URZ, [UR4+0x38], UR8 ;  /* 0x0000380804ff75b2 */ /* 0x0004620008000100 */
[----:B------:R2:W1:Y:S02]  /*07d0*/  SYNCS.EXCH.64 URZ, [UR4+0x58], UR6 ;  /* 0x0000580604ff75b2 */ /* 0x0004640008000100 */
[----:B--2---:R-:W-:Y:S01]  /*07e0*/  NOP ;  /* 0x0000000000007918 */ /* 0x004fe20000000000 */
.L_x_10:
[----:B------:R-:W2:Y:S01]  /*07f0*/  SHFL.IDX PT, R2, R82, RZ, 0x1f ;  /* 0x00001fff52027589 */ /* 0x000ea200000e0000 */
[----:B------:R-:W-:Y:S01]  /*0800*/  NOP ;  /* 0x0000000000007918 */ /* 0x000fe20000000000 */
[----:B--2---:R-:W-:-:S13]  /*0810*/  ISETP.NE.AND P0, PT, R2, 0x3, PT ;  /* 0x000000030200780c */ /* 0x004fda0003f05270 */
[----:B------:R-:W-:Y:S05]  /*0820*/  @P0 BRA `(.L_x_11) ;  /* 0x0000000000300947 */ /* 0x000fea0003800000 */
[----:B-1----:R-:W1:Y:S01]  /*0830*/  S2UR UR4, SR_CgaCtaId ;  /* 0x00000000000479c3 */ /* 0x002e620000008800 */
[----:B------:R-:W-:Y:S01]  /*0840*/  UMOV UR6, 0x400 ;  /* 0x0000040000067882 */ /* 0x000fe20000000000 */
[----:B------:R-:W-:Y:S01]  /*0850*/  UMOV UR5, 0x20 ;  /* 0x0000002000057882 */ /* 0x000fe20000000000 */
[----:B------:R-:W-:Y:S01]  /*0860*/  ELECT P0, URZ, PT ;  /* 0x0000000000ff782f */ /* 0x000fe20003800000 */
[----:B-1----:R-:W-:Y:S02]  /*0870*/  ULEA UR6, UR4, UR6, 0x18 ;  /* 0x0000000604067291 */ /* 0x002fe4000f8ec0ff */
[----:B------:R-:W-:-:S04]  /*0880*/  UIADD3 UR4, UPT, UPT, -UR5, 0x100000, URZ ;  /* 0x0010000005047890 */ /* 0x000fc8000fffe1ff */
[----:B------:R-:W-:Y:S02]  /*0890*/  USHF.L.U32 UR5, UR4, 0xb, URZ ;  /* 0x0000000b04057899 */ /* 0x000fe400080006ff */
[----:B------:R-:W-:Y:S01]  /*08a0*/  USHF.L.U32 UR4, UR4, 0x1, URZ ;  /* 0x0000000104047899 */ /* 0x000fe200080006ff */
[----:B------:R-:W1:Y:S11]  /*08b0*/  FENCE.VIEW.ASYNC.S ;  /* 0x00000000000073c6 */ /* 0x000e760000000000 */
[----:B-1----:R2:W1:Y:S01]  /*08c0*/  SYNCS.EXCH.64 URZ, [UR6+0x60], UR4 ;  /* 0x0000600406ff75b2 */ /* 0x0024620008000100 */
[----:B------:R2:W1:Y:S02]  /*08d0*/  SYNCS.EXCH.64 URZ, [UR6+0x68], UR4 ;  /* 0x0000680406ff75b2 */ /* 0x0004640008000100 */
[----:B--2---:R-:W-:Y:S01]  /*08e0*/  NOP ;  /* 0x0000000000007918 */ /* 0x004fe20000000000 */
.L_x_11:
[----:B------:R-:W2:Y:S01]  /*08f0*/  SHFL.IDX PT, R2, R82, RZ, 0x1f ;  /* 0x00001fff52027589 */ /* 0x000ea200000e0000 */
[----:B------:R-:W-:Y:S01]  /*0900*/  NOP ;  /* 0x0000000000007918 */ /* 0x000fe20000000000 */
[----:B--2---:R-:W-:-:S13]  /*0910*/  ISETP.NE.AND P0, PT, R2, 0x4, PT ;  /* 0x000000040200780c */ /* 0x004fda0003f05270 */
[----:B------:R-:W-:Y:S05]  /*0920*/  @P0 BRA `(.L_x_12) ;  /* 0x00000000004c0947 */ /* 0x000fea0003800000 */
[----:B-1----:R-:W1:Y:S01]  /*0930*/  S2UR UR6, SR_CgaCtaId ;  /* 0x00000000000679c3 */ /* 0x002e620000008800 */
[----:B------:R-:W-:Y:S01]  /*0940*/  UMOV UR4, 0x3a0 ;  /* 0x000003a000047882 */ /* 0x000fe20000000000 */
[----:B------:R-:W-:Y:S01]  /*0950*/  UMOV UR5, 0x400 ;  /* 0x0000040000057882 */ /* 0x000fe20000000000 */
[----:B------:R-:W-:Y:S01]  /*0960*/  USEL UR4, UR4, 0x320, UP3 ;  /* 0x0000032004047887 */ /* 0x000fe20009800000 */
[----:B------:R-:W-:Y:S01]  /*0970*/  UMOV UR8, 0x1 ;  /* 0x0000000100087882 */ /* 0x000fe20000000000 */
[----:B------:R-:W-:Y:S01]  /*0980*/  ELECT P0, URZ, PT ;  /* 0x0000000000ff782f */ /* 0x000fe20003800000 */
[----:B------:R-:W-:-:S04]  /*0990*/  UIADD3 UR8, UPT, UPT, -UR8, 0x100000, URZ ;  /* 0x0010000008087890 */ /* 0x000fc8000fffe1ff */
[----:B------:R-:W-:Y:S02]  /*09a0*/  USHF.L.U32 UR9, UR8, 0xb, URZ ;  /* 0x0000000b08097899 */ /* 0x000fe400080006ff */
[----:B------:R-:W-:Y:S02]  /*09b0*/  USHF.L.U32 UR8, UR8, 0x1, URZ ;  /* 0x0000000108087899 */ /* 0x000fe400080006ff */
[----:B-1----:R-:W-:Y:S02]  /*09c0*/  ULEA UR6, UR6, UR5, 0x18 ;  /* 0x0000000506067291 */ /* 0x002fe4000f8ec0ff */
[----:B------:R-:W-:-:S04]  /*09d0*/  UIADD3 UR4, UPT, UPT, -UR4, 0x100000, URZ ;  /* 0x0010000004047890 */ /* 0x000fc8000fffe1ff */
[----:B------:R-:W-:Y:S02]  /*09e0*/  USHF.L.U32 UR5, UR4, 0xb, URZ ;  /* 0x0000000b04057899 */ /* 0x000fe400080006ff */
[----:B------:R-:W-:Y:S01]  /*09f0*/  USHF.L.U32 UR4, UR4, 0x1, URZ ;  /* 0x0000000104047899 */ /* 0x000fe200080006ff */
[----:B------:R-:W1:Y:S03]  /*0a00*/  FENCE.VIEW.ASYNC.S ;  /* 0x00000000000073c6 */ /* 0x000e660000000000 */
[----:B-1----:R2:W1:Y:S08]  /*0a10*/  SYNCS.EXCH.64 URZ, [UR6+0x70], UR8 ;  /* 0x0000700806ff75b2 */ /* 0x0024700008000100 */
[----:B------:R2:W1:Y:S01]  /*0a20*/  SYNCS.EXCH.64 URZ, [UR6+0x80], UR4 ;  /* 0x0000800406ff75b2 */ /* 0x0004620008000100 */
[----:B------:R2:W1:Y:S01]  /*0a30*/  SYNCS.EXCH.64 URZ, [UR6+0x78], UR8 ;  /* 0x0000780806ff75b2 */ /* 0x0004620008000100 */
[----:B------:R2:W1:Y:S02]  /*0a40*/  SYNCS.EXCH.64 URZ, [UR6+0x88], UR4 ;  /* 0x0000880406ff75b2 */ /* 0x0004640008000100 */
[----:B--2---:R-:W-:Y:S01]  /*0a50*/  NOP ;  /* 0x0000000000007918 */ /* 0x004fe20000000000 */
.L_x_12:
        /* <DEDUP_REMOVED lines=26> */
.L_x_13:
[----:B------:R-:W2:Y:S01]  /*0c00*/  SHFL.IDX PT, R2, R82, RZ, 0x1f ;  /* 0x00001fff52027589 */ /* 0x000ea200000e0000 */
[----:B------:R-:W1:Y:S01]  /*0c10*/  S2UR UR47, SR_CgaCtaId ;  /* 0x00000000002f79c3 */ /* 0x000e620000008800 */
[----:B------:R-:W-:Y:S01]  /*0c20*/  NOP ;  /* 0x0000000000007918 */ /* 0x000fe20000000000 */
[----:B--2---:R-:W-:-:S13]  /*0c30*/  ISETP.NE.AND P0, PT, R2, 0x3, PT ;  /* 0x000000030200780c */ /* 0x004fda0003f05270 */
[----:B-1----:R-:W-:Y:S05]  /*0c40*/  @P0 BRA `(.L_x_14) ;  /* 0x0000000000340947 */ /* 0x002fea0003800000 */
[----:B------:R-:W-:Y:S01]  /*0c50*/  UMOV UR4, 0x400 ;  /* 0x0000040000047882 */ /* 0x000fe20000000000 */
[----:B------:R-:W-:Y:S01]  /*0c60*/  UMOV UR6, 0x20 ;  /* 0x0000002000067882 */ /* 0x000fe20000000000 */
[----:B------:R-:W-:Y:S02]  /*0c70*/  ULEA UR4, UR47, UR4, 0x18 ;  /* 0x000000042f047291 */ /* 0x000fe4000f8ec0ff */
[----:B------:R-:W-:-:S04]  /*0c80*/  UIADD3 UR6, UPT, UPT, -UR6, 0x100000, URZ ;  /* 0x0010000006067890 */ /* 0x000fc8000fffe1ff */
[----:B------:R-:W-:Y:S02]  /*0c90*/  USHF.L.U32 UR7, UR6, 0xb, URZ ;  /* 0x0000000b06077899 */ /* 0x000fe400080006ff */
[----:B------:R-:W-:Y:S01]  /*0ca0*/  USHF.L.U32 UR6, UR6, 0x1, URZ ;  /* 0x0000000106067899 */ /* 0x000fe200080006ff */
[----:B------:R-:W-:Y:S01]  /*0cb0*/  ELECT P0, URZ, PT ;  /* 0x0000000000ff782f */ /* 0x000fe20003800000 */
[----:B------:R-:W1:Y:S10]  /*0cc0*/  FENCE.VIEW.ASYNC.S ;  /* 0x00000000000073c6 */ /* 0x000e740000000000 */
[----:B-1----:R1:W2:Y:S01]  /*0cd0*/  SYNCS.EXCH.64 URZ, [UR4+0xd0], UR6 ;  /* 0x0000d00604ff75b2 */ /* 0x0022a20008000100 */
[----:B------:R1:W1:Y:S01]  /*0ce0*/  SYNCS.EXCH.64 URZ, [UR4+0xe0], UR6 ;  /* 0x0000e00604ff75b2 */ /* 0x0002620008000100 */
[----:B------:R1:W1:Y:S01]  /*0cf0*/  SYNCS.EXCH.64 URZ, [UR4+0xd8], UR6 ;  /* 0x0000d80604ff75b2 */ /* 0x0002620008000100 */
[----:B------:R1:W1:Y:S01]  /*0d00*/  SYNCS.EXCH.64 URZ, [UR4+0xe8], UR6 ;  /* 0x0000e80604ff75b2 */ /* 0x0002620008000100 */
[----:B------:R-:W-:Y:S01]  /*0d10*/  NOP ;  /* 0x0000000000007918 */ /* 0x000fe20000000000 */
.L_x_14:
[----:B-1----:R-:W1:Y:S01]  /*0d20*/  LDCU UR4, c[0x0][0x36c] ;  /* 0x00006d80ff0477ac */ /* 0x002e620008000800 */
[----:B------:R-:W-:Y:S01]  /*0d30*/  ISETP.NE.OR P3, PT, R0, 0x2, !P3 ;  /* 0x000000020000780c */ /* 0x000fe20005f65670 */
[----:B------:R-:W-:Y:S01]  /*0d40*/  NOP ;  /* 0x0000000000007918 */ /* 0x000fe20000000000 */
[----:B------:R-:W-:Y:S01]  /*0d50*/  LOP3.LUT R0, R93, 0x1f, RZ, 0xc0, !PT ;  /* 0x0000001f5d007812 */ /* 0x000fe200078ec0ff */
[----:B------:R-:W-:Y:S02]  /*0d60*/  UISETP.NE.AND UP4, UPT, UR18, URZ, UPT ;  /* 0x000000ff1200728c */ /* 0x000fe4000bf85270 */
[----:B-1----:R-:W-:-:S09]  /*0d70*/  UISETP.EQ.U32.AND UP5, UPT, UR4, 0x1, UPT ;  /* 0x000000010400788c */ /* 0x002fd2000bfa2070 */
[----:B------:R-:W-:Y:S05]  /*0d80*/  BRA.U !UP5, `(.L_x_15) ;  /* 0x000000010d087547 */ /* 0x000fea000b800000 */
[----:B--234-:R-:W-:Y:S01]  /*0d90*/  UCGABAR_ARV ;  /* 0x00000000000079c7 */ /* 0x01cfe20008000000 */
[----:B------:R-:W-:Y:S05]  /*0da0*/  BRA `(.L_x_16) ;  /* 0x0000000000047947 */ /* 0x000fea0003800000 */
.L_x_15:
[----:B--234-:R-:W-:Y:S01]  /*0db0*/  NOP ;  /* 0x0000000000007918 */ /* 0x01cfe20000000000 */
.L_x_16:
[----:B------:R-:W1:Y:S01]  /*0dc0*/  S2UR UR28, SR_CTAID.Y ;  /* 0x00000000001c79c3 */ /* 0x000e620000002600 */
[----:B------:R-:W-:-:S05]  /*0dd0*/  CS2R.32 R83, SR_CgaSize ;  /* 0x0000000000537805 */ /* 0x000fca0000008a00 */
[----:B------:R-:W-:-:S05]  /*0de0*/  IMAD R83, R83, -0xa0, RZ ;  /* 0xffffff6053537824 */ /* 0x000fca00078e02ff */
[----:B------:R-:W-:-:S14]  /*0df0*/  R2UR UR4, R83 ;  /* 0x00000000530472ca */ /* 0x000fdc00000e0000 */
[----:B------:R-:W2:Y:S01]  /*0e00*/  LDCU UR4, c[0x0][UR4+0x2b4] ;  /* 0x00005680040477ac */ /* 0x000ea20008000800 */
[----:B------:R-:W-:-:S05]  /*0e10*/  CS2R.32 R83, SR_CgaSize ;  /* 0x0000000000537805 */ /* 0x000fca0000008a00 */
[----:B------:R-:W-:-:S05]  /*0e20*/  IMAD R83, R83, -0xa0, RZ ;  /* 0xffffff6053537824 */ /* 0x000fca00078e02ff */
[----:B------:R-:W-:-:S14]  /*0e30*/  R2UR UR5, R83 ;  /* 0x00000000530572ca */ /* 0x000fdc00000e0000 */
[----:B------:R-:W3:Y:S01]  /*0e40*/  LDCU UR5, c[0x0][UR5+0x2b0] ;  /* 0x00005600050577ac */ /* 0x000ee20008000800 */
[----:B------:R-:W4:Y:S01]  /*0e50*/  S2UR UR24, SR_CTAID.X ;  /* 0x00000000001879c3 */ /* 0x000f220000002500 */
[----:B------:R-:W-:-:S05]  /*0e60*/  CS2R.32 R83, SR_CgaSize ;  /* 0x0000000000537805 */ /* 0x000fca0000008a00 */
[----:B------:R-:W-:-:S05]  /*0e70*/  IMAD R83, R83, -0xa0, RZ ;  /* 0xffffff6053537824 */ /* 0x000fca00078e02ff */
[----:B------:R-:W-:-:S14]  /*0e80*/  R2UR UR6, R83 ;  /* 0x00000000530672ca */ /* 0x000fdc00000e0000 */
[----:B------:R-:W3:Y:S01]  /*0e90*/  LDCU UR6, c[0x0][UR6+0x2a4] ;  /* 0x00005480060677ac */ /* 0x000ee20008000800 */
[----:B------:R-:W-:-:S05]  /*0ea0*/  CS2R.32 R83, SR_CgaSize ;  /* 0x0000000000537805 */ /* 0x000fca0000008a00 */
[----:B------:R-:W-:-:S05]  /*0eb0*/  IMAD R83, R83, -0xa0, RZ ;  /* 0xffffff6053537824 */ /* 0x000fca00078e02ff */
[----:B------:R-:W-:-:S14]  /*0ec0*/  R2UR UR63, R83 ;  /* 0x00000000533f72ca */ /* 0x000fdc00000e0000 */
[----:B------:R-:W3:Y:S01]  /*0ed0*/  LDCU UR63, c[0x0][UR63+0x2a0] ;  /* 0x000054003f3f77ac */ /* 0x000ee20008000800 */
[----:B------:R-:W-:Y:S01]  /*0ee0*/  USHF.L.U32 UR23, UR47, 0xc, URZ ;  /* 0x0000000c2f177899 */ /* 0x000fe200080006ff */
[----:B------:R-:W3:Y:S01]  /*0ef0*/  LDCU UR19, c[0x0][0xb24] ;  /* 0x00016480ff1377ac */ /* 0x000ee20008000800 */
[----:B------:R-:W3:Y:S01]  /*0f00*/  LDCU UR42, c[0x0][0xb24] ;  /* 0x00016480ff2a77ac */ /* 0x000ee20008000800 */
[----:B-1----:R-:W-:Y:S01]  /*0f10*/  I2FP.F32.U32 R2, UR28 ;  /* 0x0000001c00027c45 */ /* 0x002fe20008201000 */
[----:B------:R-:W1:Y:S04]  /*0f20*/  LDCU UR22, c[0x0][0xb30] ;  /* 0x00016600ff1677ac */ /* 0x000e680008000800 */
[----:B--2---:R-:W-:Y:S01]  /*0f30*/  FMUL R2, R2, UR4 ;  /* 0x0000000402027c20 */ /* 0x004fe20008400000 */
[----:B------:R-:W-:Y:S01]  /*0f40*/  ULOP3.LUT UR23, UR23, 0x3000, URZ, 0xc0, !UPT ;  /* 0x0000300017177892 */ /* 0x000fe2000f8ec0ff */
[----:B----4-:R-:W-:-:S04]  /*0f50*/  I2FP.F32.U32 R3, UR24 ;  /* 0x0000001800037c45 */ /* 0x010fc80008201000 */
[----:B------:R-:W2:Y:S01]  /*0f60*/  F2I.U32.TRUNC.NTZ R2, R2 ;  /* 0x0000000200027305 */ /* 0x000ea2000020f000 */
[----:B---3--:R-:W-:-:S07]  /*0f70*/  FMUL R3, R3, UR5 ;  /* 0x0000000503037c20 */ /* 0x008fce0008400000 */
[----:B------:R-:W3:Y:S01]  /*0f80*/  F2I.U32.TRUNC.NTZ R3, R3 ;  /* 0x0000000300037305 */ /* 0x000ee2000020f000 */
[----:B--2---:R-:W-:Y:S02]  /*0f90*/  R2UR UR4, R2 ;  /* 0x00000000020472ca */ /* 0x004fe400000e0000 */
[----:B------:R-:W-:Y:S02]  /*0fa0*/  PRMT R2, RZ, 0x7610, R2 ;  /* 0x00007610ff027816 */ /* 0x000fe40000000002 */
[----:B---3--:R-:W-:-:S09]  /*0fb0*/  R2UR UR5, R3 ;  /* 0x00000000030572ca */ /* 0x008fd200000e0000 */
[----:B------:R-:W-:-:S04]  /*0fc0*/  UIADD3 UR4, UPT, UPT, -UR4, URZ, URZ ;  /* 0x000000ff04047290 */ /* 0x000fc8000fffe1ff */
[----:B------:R-:W-:Y:S02]  /*0fd0*/  UIMAD UR4, UR6, UR4, UR28 ;  /* 0x00000004060472a4 */ /* 0x000fe4000f8e021c */
[----:B------:R-:W-:-:S04]  /*0fe0*/  UIADD3 UR5, UPT, UPT, -UR5, URZ, URZ ;  /* 0x000000ff05057290 */ /* 0x000fc8000fffe1ff */
[----:B------:R-:W-:Y:S01]  /*0ff0*/  IMAD.U32 R83, RZ, RZ, UR4 ;  /* 0x00000004ff537e24 */ /* 0x000fe2000f8e00ff */
[----:B------:R-:W-:Y:S01]  /*1000*/  UIMAD UR63, UR63, UR5, UR24 ;  /* 0x000000053f3f72a4 */ /* 0x000fe2000f8e0218 */
[----:B-1----:R-:W-:Y:S11]  /*1010*/  BRA.U UP4, `(.L_x_17) ;  /* 0x0000000104447547 */ /* 0x002ff6000b800000 */
[----:B------:R-:W-:Y:S01]  /*1020*/  R2UR UR4, R83 ;  /* 0x00000000530472ca */ /* 0x000fe200000e0000 */
[----:B------:R-:W-:-:S12]  /*1030*/  UISETP.NE.AND UP2, UPT, UR63, 0x1, UPT ;  /* 0x000000013f00788c */ /* 0x000fd8000bf45270 */
[----:B------:R-:W-:-:S04]  /*1040*/  UISETP.NE.AND UP0, UPT, UR4, URZ, UPT ;  /* 0x000000ff0400728c */ /* 0x000fc8000bf05270 */
[----:B------:R-:W-:-:S04]  /*1050*/  UISETP.EQ.OR UP0, UPT, UR63, URZ, !UP0 ;  /* 0x000000ff3f00728c */ /* 0x000fc8000c702670 */
[----:B------:R-:W-:Y:S02]  /*1060*/  USEL UR7, URZ, 0x1, !UP0 ;  /* 0x00000001ff077887 */ /* 0x000fe4000c000000 */
[----:B------:R-:W-:-:S04]  /*1070*/  UISETP.NE.AND UP0, UPT, UR4, URZ, UPT ;  /* 0x000000ff0400728c */ /* 0x000fc8000bf05270 */
[----:B------:R-:W-:-:S04]  /*1080*/  USEL UR4, URZ, 0x2, UP0 ;  /* 0x00000002ff047887 */ /* 0x000fc80008000000 */
[----:B------:R-:W-:Y:S02]  /*1090*/  USEL UR6, UR4, 0x2, UP2 ;  /* 0x0000000204067887 */ /* 0x000fe40009000000 */
[----:B------:R-:W-:Y:S02]  /*10a0*/  USEL UR4, URZ, 0x4, UP0 ;  /* 0x00000004ff047887 */ /* 0x000fe40008000000 */
[----:B------:R-:W-:-:S04]  /*10b0*/  UISETP.NE.AND UP2, UPT, UR63, 0x2, UPT ;  /* 0x000000023f00788c */ /* 0x000fc8000bf45270 */
[----:B------:R-:W-:Y:S02]  /*10c0*/  USEL UR5, UR4, 0x4, UP2 ;  /* 0x0000000404057887 */ /* 0x000fe40009000000 */
[----:B------:R-:W-:Y:S02]  /*10d0*/  USEL UR4, URZ, 0x8, UP0 ;  /* 0x00000008ff047887 */ /* 0x000fe40008000000 */
[----:B------:R-:W-:Y:S02]  /*10e0*/  UISETP.NE.AND UP0, UPT, UR63, 0x3, UPT ;  /* 0x000000033f00788c */ /* 0x000fe4000bf05270 */
[----:B------:R-:W-:Y:S02]  /*10f0*/  UIADD3 UR5, UPT, UPT, UR5, UR6, UR7 ;  /* 0x0000000605057290 */ /* 0x000fe4000fffe007 */
[----:B------:R-:W-:-:S04]  /*1100*/  USEL UR4, UR4, 0x8, UP0 ;  /* 0x0000000804047887 */ /* 0x000fc80008000000 */
[----:B------:R-:W-:-:S06]  /*1110*/  UIADD3 UR4, UPT, UPT, UR5, UR4, URZ ;  /* 0x0000000405047290 */ /* 0x000fcc000fffe0ff */
[----:B------:R-:W-:-:S07]  /*1120*/  MOV R2, UR4 ;  /* 0x0000000400027c02 */ /* 0x000fce0008000f00 */
.L_x_17:
[----:B------:R-:W1:Y:S01]  /*1130*/  S2UR UR36, SR_CTAID.Z ;  /* 0x00000000002479c3 */ /* 0x000e620000002700 */
[----:B------:R-:W-:-:S09]  /*1140*/  UISETP.GE.AND UP0, UPT, UR19, 0x1, UPT ;  /* 0x000000011300788c */ /* 0x000fd2000bf06270 */
[----:B------:R-:W-:Y:S05]  /*1150*/  BRA.U !UP0, `(.L_x_18) ;  /* 0x0000000108d07547 */ /* 0x000fea000b800000 */
[----:B------:R-:W2:Y:S01]  /*1160*/  LDCU UR20, c[0x0][0xb0c] ;  /* 0x00016180ff1477ac */ /* 0x000ea20008000800 */
[----:B------:R-:W3:Y:S01]  /*1170*/  LDCU.128 UR12, c[0x0][0xb10] ;  /* 0x00016200ff0c77ac */ /* 0x000ee20008000c00 */
[----:B------:R-:W4:Y:S01]  /*1180*/  LDCU UR6, c[0x0][0x370] ;  /* 0x00006e00ff0677ac */ /* 0x000f220008000800 */
[----:B------:R-:W1:Y:S01]  /*1190*/  LDCU UR7, c[0x0][0x374] ;  /* 0x00006e80ff0777ac */ /* 0x000e620008000800 */
[----:B------:R-:W1:Y:S01]  /*11a0*/  LDCU UR21, c[0x0][0xb20] ;  /* 0x00016400ff1577ac */ /* 0x000e620008000800 */
[----:B--2---:R-:W-:Y:S02]  /*11b0*/  UISETP.NE.AND UP0, UPT, UR20, 0x1, UPT ;  /* 0x000000011400788c */ /* 0x004fe4000bf05270 */
[----:B---3--:R-:W-:Y:S01]  /*11c0*/  UIMAD.WIDE.U32 UR4, UR24, UR12, URZ ;  /* 0x0000000c180472a5 */ /* 0x008fe2000f8e00ff */
[----:B------:R-:W2:Y:S01]  /*11d0*/  LDCU.64 UR8, c[0x0][0xb28] ;  /* 0x00016500ff0877ac */ /* 0x000ea20008000a00 */
[----:B----4-:R-:W-:Y:S02]  /*11e0*/  UIMAD.WIDE.U32 UR10, UR6, UR12, URZ ;  /* 0x0000000c060a72a5 */ /* 0x010fe4000f8e00ff */
[----:B------:R-:W-:-:S02]  /*11f0*/  USHF.R.U32.HI UR5, URZ, UR13, UR5 ;  /* 0x0000000dff057299 */ /* 0x000fc40008011605 */
[----:B------:R-:W-:Y:S02]  /*1200*/  UISETP.NE.AND UP2, UPT, UR19, 0x1, UPT ;  /* 0x000000011300788c */ /* 0x000fe4000bf45270 */
[----:B------:R-:W-:Y:S01]  /*1210*/  USEL UR5, UR24, UR5, !UP0 ;  /* 0x0000000518057287 */ /* 0x000fe2000c000000 */
[----:B------:R-:W-:Y:S01]  /*1220*/  UMOV UR10, UR11 ;  /* 0x0000000b000a7c82 */ /* 0x000fe20008000000 */
[----:B------:R-:W-:Y:S02]  /*1230*/  UIMAD.WIDE.U32 UR16, UR28, UR15, URZ ;  /* 0x0000000f1c1072a5 */ /* 0x000fe4000f8e00ff */
[----:B------:R-:W-:Y:S02]  /*1240*/  @UP0 USHF.R.U32.HI UR6, URZ, UR13, UR10 ;  /* 0x0000000dff060299 */ /* 0x000fe4000801160a */
[----:B------:R-:W-:Y:S02]  /*1250*/  UISETP.NE.AND UP0, UPT, UR14, 0x1, UPT ;  /* 0x000000010e00788c */ /* 0x000fe4000bf05270 */
[----:B-1----:R-:W-:-:S02]  /*1260*/  UIMAD.WIDE.U32 UR10, UR7, UR15, URZ ;  /* 0x0000000f070a72a5 */ /* 0x002fc4000f8e00ff */
[----:B--2---:R-:W-:Y:S01]  /*1270*/  UIMAD.WIDE.U32 UR12, UR6, UR8, URZ ;  /* 0x00000008060c72a5 */ /* 0x004fe2000f8e00ff */
[----:B------:R-:W-:Y:S02]  /*1280*/  UMOV UR4, UR17 ;  /* 0x0000001100047c82 */ /* 0x000fe40008000000 */
[----:B------:R-:W-:Y:S02]  /*1290*/  USHF.R.U32.HI UR4, URZ, UR21, UR4 ;  /* 0x00000015ff047299 */ /* 0x000fe40008011604 */
[----:B------:R-:W-:Y:S02]  /*12a0*/  UMOV UR10, UR11 ;  /* 0x0000000b000a7c82 */ /* 0x000fe40008000000 */
[----:B------:R-:W-:Y:S01]  /*12b0*/  UMOV UR12, UR13 ;  /* 0x0000000d000c7c82 */ /* 0x000fe20008000000 */
[----:B------:R-:W-:Y:S02]  /*12c0*/  @UP0 USHF.R.U32.HI UR7, URZ, UR21, UR10 ;  /* 0x00000015ff070299 */ /* 0x000fe4000801160a */
[----:B------:R-:W-:-:S02]  /*12d0*/  USEL UR4, UR28, UR4, !UP0 ;  /* 0x000000041c047287 */ /* 0x000fc4000c000000 */
[----:B------:R-:W-:Y:S02]  /*12e0*/  UIMAD.WIDE.U32 UR10, UR7, UR8, URZ ;  /* 0x00000008070a72a5 */ /* 0x000fe4000f8e00ff */
[----:B------:R-:W-:Y:S02]  /*12f0*/  @UP2 USHF.R.U32.HI UR6, URZ, UR9, UR12 ;  /* 0x00000009ff062299 */ /* 0x000fe4000801160c */
[----:B------:R-:W-:-:S03]  /*1300*/  UIMAD.WIDE.U32 UR12, UR4, UR8, URZ ;  /* 0x00000008040c72a5 */ /* 0x000fc6000f8e00ff */
[----:B------:R-:W-:Y:S02]  /*1310*/  UMOV UR10, UR11 ;  /* 0x0000000b000a7c82 */ /* 0x000fe40008000000 */
[----:B------:R-:W-:Y:S02]  /*1320*/  @UP2 USHF.R.U32.HI UR7, URZ, UR9, UR10 ;  /* 0x00000009ff072299 */ /* 0x000fe4000801160a */
[----:B------:R-:W-:Y:S02]  /*1330*/  UIMAD UR10, UR6, UR19, URZ ;  /* 0x00000013060a72a4 */ /* 0x000fe4000f8e02ff */
[----:B------:R-:W-:-:S04]  /*1340*/  UIMAD UR7, UR7, UR19, URZ ;  /* 0x00000013070772a4 */ /* 0x000fc8000f8e02ff */
[----:B------:R-:W-:-:S03]  /*1350*/  UISETP.GE.AND UP0, UPT, UR4, UR7, UPT ;  /* 0x000000070400728c */ /* 0x000fc6000bf06270 */
[----:B------:R-:W-:Y:S01]  /*1360*/  UMOV UR7, UR13 ;  /* 0x0000000d00077c82 */ /* 0x000fe20008000000 */
[----:B------:R-:W-:Y:S02]  /*1370*/  UISETP.GE.OR UP0, UPT, UR5, UR10, UP0 ;  /* 0x0000000a0500728c */ /* 0x000fe40008706670 */
[----:B------:R-:W-:Y:S02]  /*1380*/  UIMAD.WIDE.U32 UR10, UR5, UR8, URZ ;  /* 0x00000008050a72a5 */ /* 0x000fe4000f8e00ff */
[----:B------:R-:W-:Y:S02]  /*1390*/  USHF.R.U32.HI UR7, URZ, UR9, UR7 ;  /* 0x00000009ff077299 */ /* 0x000fe40008011607 */
[----:B------:R-:W-:Y:S02]  /*13a0*/  UIADD3 UR10, UPT, UPT, -UR4, URZ, URZ ;  /* 0x000000ff040a7290 */ /* 0x000fe4000fffe1ff */
[----:B------:R-:W-:Y:S02]  /*13b0*/  USEL UR7, UR4, UR7, !UP2 ;  /* 0x0000000704077287 */ /* 0x000fe4000d000000 */
[----:B------:R-:W-:Y:S01]  /*13c0*/  UIMAD UR10, UR14, UR10, UR28 ;  /* 0x0000000a0e0a72a4 */ /* 0x000fe2000f8e021c */
[----:B------:R-:W-:Y:S01]  /*13d0*/  @!UP0 UMOV UR8, UR11 ;  /* 0x0000000b00088c82 */ /* 0x000fe20008000000 */
[----:B------:R-:W-:-:S02]  /*13e0*/  UIADD3 UR11, UPT, UPT, -UR5, URZ, URZ ;  /* 0x000000ff050b7290 */ /* 0x000fc4000fffe1ff */
[----:B------:R-:W-:Y:S02]  /*13f0*/  @!UP0 USHF.R.U32.HI UR8, URZ, UR9, UR8 ;  /* 0x00000009ff088299 */ /* 0x000fe40008011608 */
[----:B------:R-:W-:Y:S02]  /*1400*/  UIADD3 UR9, UPT, UPT, -UR7, URZ, URZ ;  /* 0x000000ff07097290 */ /* 0x000fe4000fffe1ff */
[----:B------:R-:W-:Y:S02]  /*1410*/  @!UP0 USEL UR8, UR5, UR8, !UP2 ;  /* 0x0000000805088287 */ /* 0x000fe4000d000000 */
[----:B------:R-:W-:Y:S02]  /*1420*/  UIMAD UR9, UR19, UR9, UR4 ;  /* 0x00000009130972a4 */ /* 0x000fe4000f8e0204 */
[----:B------:R-:W-:Y:S02]  /*1430*/  @!UP0 UIADD3 UR7, UPT, UPT, UR7, -UR8, URZ ;  /* 0x8000000807078290 */ /* 0x000fe4000fffe0ff */
[----:B------:R-:W-:-:S02]  /*1440*/  @!UP0 UIMAD UR6, UR9, UR6, UR8 ;  /* 0x00000006090682a4 */ /* 0x000fc4000f8e0208 */
[----:B------:R-:W-:Y:S02]  /*1450*/  @!UP0 UIMAD UR4, UR7, UR19, UR5 ;  /* 0x00000013070482a4 */ /* 0x000fe4000f8e0205 */
[----:B------:R-:W-:Y:S02]  /*1460*/  UIMAD UR24, UR20, UR11, UR24 ;  /* 0x0000000b141872a4 */ /* 0x000fe4000f8e0218 */
[----:B------:R-:W-:Y:S01]  /*1470*/  UIMAD UR28, UR4, UR14, UR10 ;  /* 0x0000000e041c72a4 */ /* 0x000fe2000f8e020a */
[----:B------:R-:W-:Y:S02]  /*1480*/  @!UP0 UMOV UR5, UR6 ;  /* 0x0000000600058c82 */ /* 0x000fe40008000000 */
[----:B------:R-:W-:-:S12]  /*1490*/  UIMAD UR24, UR5, UR20, UR24 ;  /* 0x00000014051872a4 */ /* 0x000fd8000f8e0218 */
.L_x_18:
[----:B------:R-:W-:-:S09]  /*14a0*/  UISETP.NE.AND UP0, UPT, UR22, 0x1, UPT ;  /* 0x000000011600788c */ /* 0x000fd2000bf05270 */
[----:B------:R-:W-:Y:S05]  /*14b0*/  BRA.U UP0, `(.L_x_19) ;  /* 0x0000000100407547 */ /* 0x000fea000b800000 */
[----:B------:R-:W2:Y:S01]  /*14c0*/  LDCU.128 UR8, c[0x0][0xb10] ;  /* 0x00016200ff0877ac */ /* 0x000ea20008000c00 */
[----:B------:R-:W3:Y:S01]  /*14d0*/  LDCU UR12, c[0x0][0xb0c] ;  /* 0x00016180ff0c77ac */ /* 0x000ee20008000800 */
[----:B------:R-:W4:Y:S01]  /*14e0*/  LDCU UR13, c[0x0][0xb20] ;  /* 0x00016400ff0d77ac */ /* 0x000f220008000800 */
[----:B--2---:R-:W-:Y:S02]  /*14f0*/  UIMAD.WIDE.U32 UR4, UR24, UR8, URZ ;  /* 0x00000008180472a5 */ /* 0x004fe4000f8e00ff */
[----:B------:R-:W-:Y:S02]  /*1500*/  UIMAD.WIDE.U32 UR6, UR28, UR11, URZ ;  /* 0x0000000b1c0672a5 */ /* 0x000fe4000f8e00ff */
[----:B---3--:R-:W-:Y:S02]  /*1510*/  UISETP.NE.AND UP0, UPT, UR12, 0x1, UPT ;  /* 0x000000010c00788c */ /* 0x008fe4000bf05270 */
[----:B------:R-:W-:-:S03]  /*1520*/  USHF.R.U32.HI UR5, URZ, UR9, UR5 ;  /* 0x00000009ff057299 */ /* 0x000fc60008011605 */
[----:B------:R-:W-:Y:S01]  /*1530*/  UMOV UR4, UR7 ;  /* 0x0000000700047c82 */ /* 0x000fe20008000000 */
[----:B------:R-:W-:Y:S02]  /*1540*/  USEL UR5, UR24, UR5, !UP0 ;  /* 0x0000000518057287 */ /* 0x000fe4000c000000 */
[----:B------:R-:W-:Y:S02]  /*1550*/  UISETP.NE.AND UP0, UPT, UR10, 0x1, UPT ;  /* 0x000000010a00788c */ /* 0x000fe4000bf05270 */
[----:B----4-:R-:W-:-:S04]  /*1560*/  USHF.R.U32.HI UR4, URZ, UR13, UR4 ;  /* 0x0000000dff047299 */ /* 0x010fc80008011604 */
[----:B------:R-:W-:-:S04]  /*1570*/  USEL UR4, UR28, UR4, !UP0 ;  /* 0x000000041c047287 */ /* 0x000fc8000c000000 */
[----:B------:R-:W-:Y:S02]  /*1580*/  UIADD3 UR6, UPT, UPT, UR5, -UR4, URZ ;  /* 0x8000000405067290 */ /* 0x000fe4000fffe0ff */
[----:B------:R-:W-:Y:S02]  /*1590*/  UIADD3 UR4, UPT, UPT, -UR5, UR4, URZ ;  /* 0x0000000405047290 */ /* 0x000fe4000fffe1ff */
[----:B------:R-:W-:Y:S02]  /*15a0*/  UIMAD UR28, UR6, UR10, UR28 ;  /* 0x0000000a061c72a4 */ /* 0x000fe4000f8e021c */
[----:B------:R-:W-:-:S12]  /*15b0*/  UIMAD UR24, UR4, UR12, UR24 ;  /* 0x0000000c041872a4 */ /* 0x000fd8000f8e0218 */
.L_x_19:
[----:B------:R-:W-:Y:S01]  /*15c0*/  UISETP.NE.AND UP0, UPT, UR18, 0x2, UPT ;  /* 0x000000021200788c */ /* 0x000fe2000bf05270 */
[----:B------:R-:W-:Y:S09]  /*15d0*/  BRA.U !UP5, `(.L_x_20) ;  /* 0x000000010d0c7547 */ /* 0x000ff2000b800000 */
[----:B------:R-:W-:Y:S01]  /*15e0*/  UCGABAR_WAIT ;  /* 0x0000000000007dc7 */ /* 0x000fe20008000000 */
[----:B------:R-:W-:Y:S01]  /*15f0*/  CCTL.IVALL ;  /* 0x00000000ff00798f */ /* 0x000fe20002000000 */
[----:B------:R-:W-:Y:S05]  /*1600*/  BRA `(.L_x_21) ;  /* 0x0000000000047947 */ /* 0x000fea0003800000 */
.L_x_20:
[----:B------:R-:W-:Y:S06]  /*1610*/  BAR.SYNC.DEFER_BLOCKING 0x0 ;  /* 0x0000000000007b1d */ /* 0x000fec0000010000 */
.L_x_21:
[----:B------:R-:W-:Y:S05]  /*1620*/  BRA.U UP0, `(.L_x_22) ;  /* 0x0000001100dc7547 */ /* 0x000fea000b800000 */
[----:B------:R-:W2:Y:S01]  /*1630*/  LDCU UR6, c[0x0][0x38c] ;  /* 0x00007180ff0677ac */ /* 0x000ea20008000800 */
[----:B------:R-:W-:Y:S01]  /*1640*/  PLOP3.LUT P1, PT, PT, PT, UP3, 0x80, 0x8 ;  /* 0x000000000008781c */ /* 0x000fe20003f2f038 */
[----:B------:R-:W-:Y:S01]  /*1650*/  IMAD.MOV.U32 R12, RZ, RZ, 0x1 ;  /* 0x00000001ff0c7424 */ /* 0x000fe200078e00ff */
[----:B------:R-:W-:Y:S01]  /*1660*/  ISETP.EQ.OR P2, PT, R0, RZ, P3 ;  /* 0x000000ff0000720c */ /* 0x000fe20001f42670 */
[----:B------:R-:W-:Y:S01]  /*1670*/  UISETP.NE.AND UP1, UPT, UR18, URZ, UPT ;  /* 0x000000ff1200728c */ /* 0x000fe2000bf25270 */
[----:B------:R-:W-:Y:S01]  /*1680*/  PLOP3.LUT P1, PT, P1, PT, PT, 0x8, 0x80 ;  /* 0x000000000080781c */ /* 0x000fe20000f2e170 */
[----:B------:R-:W-:Y:S01]  /*1690*/  USEL UR29, URZ, 0x1, UP6 ;  /* 0x00000001ff1d7887 */ /* 0x000fe2000b000000 */
[----:B------:R-:W-:Y:S01]  /*16a0*/  CS2R R10, SRZ ;  /* 0x00000000000a7805 */ /* 0x000fe2000001ff00 */
[----:B------:R-:W-:Y:S01]  /*16b0*/  IMAD.MOV.U32 R9, RZ, RZ, RZ ;  /* 0x000000ffff097224 */ /* 0x000fe200078e00ff */
[----:B------:R-:W3:Y:S01]  /*16c0*/  LDCU UR44, c[0x0][0x370] ;  /* 0x00006e00ff2c77ac */ /* 0x000ee20008000800 */
[----:B------:R-:W-:Y:S01]  /*16d0*/  IMAD.MOV.U32 R8, RZ, RZ, 0x1 ;  /* 0x00000001ff087424 */ /* 0x000fe200078e00ff */
[----:B------:R-:W4:Y:S01]  /*16e0*/  LDCU.64 UR38, c[0x0][0x348] ;  /* 0x00006900ff2677ac */ /* 0x000f220008000a00 */
[----:B------:R-:W-:-:S02]  /*16f0*/  USHF.R.U32.HI UR49, URZ, 0x6, UR23 ;  /* 0x00000006ff317899 */ /* 0x000fc40008011617 */
[----:B--2---:R-:W-:Y:S02]  /*1700*/  UIADD3 UR5, UPT, UPT, UR6, 0x7f, URZ ;  /* 0x0000007f06057890 */ /* 0x004fe4000fffe0ff */
[----:B------:R-:W-:Y:S02]  /*1710*/  UIADD3 UR50, UPT, UPT, UR6, 0xfe, URZ ;  /* 0x000000fe06327890 */ /* 0x000fe4000fffe0ff */
[----:B------:R-:W-:Y:S01]  /*1720*/  USHF.R.S32.HI UR4, URZ, 0x1f, UR5 ;  /* 0x0000001fff047899 */ /* 0x000fe20008011405 */
[----:B------:R-:W2:Y:S03]  /*1730*/  LDCU UR43, c[0x0][0x374] ;  /* 0x00006e80ff2b77ac */ /* 0x000ea60008000800 */
[----:B------:R-:W-:Y:S02]  /*1740*/  ULEA.HI UR4, UR4, UR5, URZ, 0x7 ;  /* 0x0000000504047291 */ /* 0x000fe4000f8f38ff */
[----:B------:R-:W-:-:S02]  /*1750*/  USEL UR29, UR29, 0x2, UP1 ;  /* 0x000000021d1d7887 */ /* 0x000fc40008800000 */
[----:B------:R-:W-:Y:S02]  /*1760*/  USHF.R.S32.HI UR46, URZ, 0x7, UR4 ;  /* 0x00000007ff2e7899 */ /* 0x000fe40008011404 */
[----:B------:R-:W-:Y:S02]  /*1770*/  UIADD3 UR4, UPT, UPT, UR6, -0x1, URZ ;  /* 0xffffffff06047890 */ /* 0x000fe4000fffe0ff */
[----:B------:R-:W-:Y:S02]  /*1780*/  UISETP.LT.U32.AND UP0, UPT, UR46, 0x2, UPT ;  /* 0x000000022e00788c */ /* 0x000fe4000bf01070 */
[----:B------:R-:W-:Y:S02]  /*1790*/  UISETP.GE.U32.AND UP2, UPT, UR4, -0xff, UPT ;  /* 0xffffff010400788c */ /* 0x000fe4000bf46070 */
[----:B------:R-:W-:Y:S01]  /*17a0*/  USEL UR45, UR46, 0x2, UP0 ;  /* 0x000000022e2d7887 */ /* 0x000fe20008000000 */
[----:B------:R-:W-:-:S03]  /*17b0*/  UMOV UR21, URZ ;  /* 0x000000ff00157c82 */ /* 0x000fc60008000000 */
[----:B------:R-:W-:Y:S02]  /*17c0*/  UIADD3 UR22, UPT, UPT, UR45, -0x1, URZ ;  /* 0xffffffff2d167890 */ /* 0x000fe4000fffe0ff */
[----:B------:R-:W-:-:S03]  /*17d0*/  UIADD3 UR48, UPT, UPT, UR46, -UR45, URZ ;  /* 0x8000002d2e307290 */ /* 0x000fc6000fffe0ff */
[----:B------:R-:W-:-:S04]  /*17e0*/  @UP2 UIADD3 UR22, UPT, UPT, UR45, URZ, URZ ;  /* 0x000000ff2d162290 */ /* 0x000fc8000fffe0ff */
[----:B--234-:R-:W-:-:S12]  /*17f0*/  UIADD3 UR22, UPT, UPT, UR22, 0x1, URZ ;  /* 0x0000000116167890 */ /* 0x01cfd8000fffe0ff */
.L_x_42:
[----:B------:R-:W-:Y:S01]  /*1800*/  UISETP.NE.AND UP0, UPT, UR47, URZ, UPT ;  /* 0x000000ff2f00728c */ /* 0x000fe2000bf05270 */
[----:B------:R-:W2:Y:S08]  /*1810*/  S2UR UR47, SR_CgaCtaId ;  /* 0x00000000002f79c3 */ /* 0x000eb00000008800 */
[----:B-1----:R-:W-:Y:S05]  /*1820*/  BRA.U UP0, `(.L_x_23) ;  /* 0x0000000100347547 */ /* 0x002fea000b800000 */
[----:B------:R-:W3:Y:S01]  /*1830*/  S2R R0, SR_CgaCtaId ;  /* 0x0000000000007919 */ /* 0x000ee20000008800 */
[----:B------:R-:W-:Y:S02]  /*1840*/  MOV R3, 0x400 ;  /* 0x0000040000037802 */ /* 0x000fe40000000f00 */
[----:B------:R-:W-:Y:S02]  /*1850*/  SHF.L.U32 R2, R8, 0x1f, RZ ;  /* 0x0000001f08027819 */ /* 0x000fe400000006ff */
[----:B---3--:R-:W-:-:S05]  /*1860*/  LEA R0, R0, R3, 0x18 ;  /* 0x0000000300007211 */ /* 0x008fca00078ec0ff */
[----:B------:R-:W-:-:S04]  /*1870*/  IMAD R3, R9, 0x8, R0 ;  /* 0x0000000809037824 */ /* 0x000fc800078e0200 */
[----:B------:R-:W3:Y:S02]  /*1880*/  SYNCS.PHASECHK.TRANS64.TRYWAIT P0, [R3+URZ+0xe0], R2 ;  /* 0x0000e002030075a7 */ /* 0x000ee400080011ff */
[----:B---3--:R-:W-:Y:S05]  /*1890*/  @!P0 BRA `(.L_x_24) ;  /* 0x0000007c00f48947 */ /* 0x008fea0003800000 */
.L_x_136:
[----:B------:R-:W-:Y:S01]  /*18a0*/  VIADD R9, R9, 0x1 ;  /* 0x0000000109097836 */ /* 0x000fe20000000000 */
[----:B------:R3:W-:Y:S04]  /*18b0*/  SYNCS.ARRIVE.TRANS64.A1T0 RZ, [R3+URZ+0xd0], RZ ;  /* 0x0000d0ff03ff79a7 */ /* 0x0007e800081000ff */
[----:B------:R-:W-:-:S04]  /*18c0*/  ISETP.NE.AND P0, PT, R9, 0x2, PT ;  /* 0x000000020900780c */ /* 0x000fc80003f05270 */
[----:B------:R-:W-:Y:S02]  /*18d0*/  SEL R9, R9, RZ, P0 ;  /* 0x000000ff09097207 */ /* 0x000fe40000000000 */
[----:B---3--:R-:W-:-:S04]  /*18e0*/  SEL R3, RZ, 0x1, P0 ;  /* 0x00000001ff037807 */ /* 0x008fc80000000000 */
[----:B------:R-:W-:-:S07]  /*18f0*/  LOP3.LUT R8, R8, R3, RZ, 0x3c, !PT ;  /* 0x0000000308087212 */ /* 0x000fce00078e3cff */
.L_x_23:
[----:B------:R-:W-:Y:S01]  /*1900*/  UMOV UR13, 0x400 ;  /* 0x00000400000d7882 */ /* 0x000fe20000000000 */
[----:B------:R-:W-:Y:S01]  /*1910*/  SHF.L.U32 R0, R12, 0x1f, RZ ;  /* 0x0000001f0c007819 */ /* 0x000fe200000006ff */
[----:B--2---:R-:W-:Y:S02]  /*1920*/  ULEA UR13, UR47, UR13, 0x18 ;  /* 0x0000000d2f0d7291 */ /* 0x004fe4000f8ec0ff */
[----:B------:R-:W-:Y:S02]  /*1930*/  UISETP.GE.U32.AND UP0, UPT, UR50, 0xff, UPT ;  /* 0x000000ff3200788c */ /* 0x000fe4000bf06070 */
[----:B------:R-:W-:Y:S02]  /*1940*/  ULEA UR4, UR21, UR13, 0x3 ;  /* 0x0000000d15047291 */ /* 0x000fe4000f8e18ff */
[----:B------:R-:W-:Y:S02]  /*1950*/  USHF.L.U32 UR35, UR24, 0x6, URZ ;  /* 0x0000000618237899 */ /* 0x000fe400080006ff */
[----:B------:R-:W-:Y:S01]  /*1960*/  ULEA UR19, UR28, UR49, 0x8 ;  /* 0x000000311c137291 */ /* 0x000fe2000f8e40ff */
[----:B------:R-:W-:-:S04]  /*1970*/  UMOV UR14, URZ ;  /* 0x000000ff000e7c82 */ /* 0x000fc80008000000 */
[----:B------:R2:W3:Y:S01]  /*1980*/  SYNCS.PHASECHK.TRANS64.TRYWAIT P0, [UR4+0x10], R0 ;  /* 0x00001000ff0075a7 */ /* 0x0004e20008001104 */
[----:B------:R-:W-:Y:S06]  /*1990*/  BRA.U !UP0, `(.L_x_25) ;  /* 0x0000000108f07547 */ /* 0x000fec000b800000 */
[----:B------:R-:W-:Y:S01]  /*19a0*/  UMOV UR15, URZ ;  /* 0x000000ff000f7c82 */ /* 0x000fe20008000000 */
[----:B------:R-:W-:-:S05]  /*19b0*/  UMOV UR4, UR21 ;  /* 0x0000001500047c82 */ /* 0x000fca0008000000 */
.L_x_31:
[----:B------:R-:W-:Y:S01]  /*19c0*/  ULEA UR33, UR4, UR13, 0x3 ;  /* 0x0000000d04217291 */ /* 0x000fe2000f8e18ff */
[----:B---3--:R-:W-:Y:S01]  /*19d0*/  @!P3 MOV R2, 0x14000 ;  /* 0x000140000002b802 */ /* 0x008fe20000000f00 */
[----:B-1-3--:R-:W-:Y:S10]  /*19e0*/  @P0 BRA `(.L_x_26) ;  /* 0x00000000000c0947 */ /* 0x00aff40003800000 */
[----:B------:R-:W-:-:S04]  /*19f0*/  SHF.L.U32 R3, R12, 0x1f, RZ ;  /* 0x0000001f0c037819 */ /* 0x000fc800000006ff */
[----:B------:R-:W3:Y:S02]  /*1a00*/  SYNCS.PHASECHK.TRANS64.TRYWAIT P0, [UR33+0x10], R3 ;  /* 0x00001003ff0075a7 */ /* 0x000ee40008001121 */
[----:B---3--:R-:W-:Y:S05]  /*1a10*/  @!P0 BRA `(.L_x_27) ;  /* 0x0000007c00a88947 */ /* 0x008fea0003800000 */
.L_x_26:
[----:B------:R3:W-:Y:S01]  /*1a20*/  @!P3 SYNCS.ARRIVE.TRANS64 RZ, [UR33], R2 ;  /* 0x00000002ffffb9a7 */ /* 0x0007e20008000021 */
[----:B------:R-:W-:-:S04]  /*1a30*/  ULOP3.LUT UR5, UR29, 0x2, URZ, 0xfc, !UPT ;  /* 0x000000021d057892 */ /* 0x000fc8000f8efcff */
[----:B------:R-:W-:-:S09]  /*1a40*/  UISETP.NE.AND UP0, UPT, UR5, 0x2, UPT ;  /* 0x000000020500788c */ /* 0x000fd2000bf05270 */
[----:B------:R-:W-:Y:S05]  /*1a50*/  BRA.U UP0, `(.L_x_28) ;  /* 0x0000000100047547 */ /* 0x000fea000b800000 */
[----:B-1----:R-:W-:Y:S05]  /*1a60*/  BPT.TRAP 0x1 ;  /* 0x000000040000795c */ /* 0x002fea0000300000 */
.L_x_28:
[----:B------:R-:W-:Y:S04]  /*1a70*/  BSSY.RECONVERGENT B0, `(.L_x_29) ;  /* 0x0000003000007945 */ /* 0x000fe80003800200 */
[----:B------:R-:W-:Y:S05]  /*1a80*/  @P2 BRA `(.L_x_30) ;  /* 0x0000000000042947 */ /* 0x000fea0003800000 */
[----:B-1----:R-:W-:Y:S05]  /*1a90*/  BPT.TRAP 0x1 ;  /* 0x000000040000795c */ /* 0x002fea0000300000 */
.L_x_30:
[----:B-1----:R-:W-:Y:S05]  /*1aa0*/  BSYNC.RECONVERGENT B0 ;  /* 0x0000000000007941 */ /* 0x002fea0003800200 */
.L_x_29:
[----:B------:R-:W-:Y:S02]  /*1ab0*/  UIADD3 UR5, UPT, UPT, UR4, 0x1, URZ ;  /* 0x0000000104057890 */ /* 0x000fe4000fffe0ff */
[----:B------:R-:W-:Y:S02]  /*1ac0*/  ULEA UR24, UR4, UR13, 0xe ;  /* 0x0000000d04187291 */ /* 0x000fe4000f8e70ff */
[----:B------:R-:W-:Y:S02]  /*1ad0*/  UISETP.NE.AND UP0, UPT, UR5, 0x2, UPT ;  /* 0x000000020500788c */ /* 0x000fe4000bf05270 */
[----:B------:R-:W-:Y:S02]  /*1ae0*/  ULEA UR8, UR4, UR23, 0xf ;  /* 0x0000001704087291 */ /* 0x000fe4000f8e78ff */
[----:B------:R-:W-:Y:S02]  /*1af0*/  USEL UR6, URZ, 0x1, UP0 ;  /* 0x00000001ff067887 */ /* 0x000fe40008000000 */
[----:B------:R-:W-:-:S02]  /*1b00*/  USEL UR21, UR5, URZ, UP0 ;  /* 0x000000ff05157287 */ /* 0x000fc40008000000 */
[----:B------:R-:W-:Y:S02]  /*1b10*/  UIADD3 UR4, UP0, UPT, UR38, 0x180, URZ ;  /* 0x0000018026047890 */ /* 0x000fe4000ff1e0ff */
[----:B------:R-:W-:Y:S01]  /*1b20*/  ULEA UR5, UR21, UR13, 0x3 ;  /* 0x0000000d15057291 */ /* 0x000fe2000f8e18ff */
[----:B------:R-:W-:Y:S01]  /*1b30*/  LOP3.LUT R12, R12, UR6, RZ, 0x3c, !PT ;  /* 0x000000060c0c7c12 */ /* 0x000fe2000f8e3cff */
[----:B------:R-:W-:Y:S02]  /*1b40*/  USHF.L.U32 UR34, UR15, 0x7, URZ ;  /* 0x000000070f227899 */ /* 0x000fe400080006ff */
[----:B------:R-:W-:Y:S01]  /*1b50*/  UIADD3 UR15, UPT, UPT, UR15, 0x1, URZ ;  /* 0x000000010f0f7890 */ /* 0x000fe2000fffe0ff */
[----:B--2---:R-:W-:Y:S01]  /*1b60*/  SHF.L.U32 R0, R12, 0x1f, RZ ;  /* 0x0000001f0c007819 */ /* 0x004fe200000006ff */
[----:B------:R-:W-:Y:S02]  /*1b70*/  UIADD3 UR6, UP1, UPT, UR38, 0x80, URZ ;  /* 0x0000008026067890 */ /* 0x000fe4000ff3e0ff */
[----:B------:R-:W-:Y:S01]  /*1b80*/  ULEA UR8, UR8, UR13, 0x1 ;  /* 0x0000000d08087291 */ /* 0x000fe2000f8e08ff */
[----:B------:R4:W1:Y:S01]  /*1b90*/  SYNCS.PHASECHK.TRANS64.TRYWAIT P0, [UR5+0x10], R0 ;  /* 0x00001000ff0075a7 */ /* 0x0008620008001105 */
[----:B------:R-:W-:-:S02]  /*1ba0*/  UIADD3.X UR5, UPT, UPT, URZ, UR39, URZ, UP0, !UPT ;  /* 0x00000027ff057290 */ /* 0x000fc400087fe4ff */
[----:B------:R-:W-:Y:S02]  /*1bb0*/  UISETP.NE.AND UP0, UPT, UR15, UR22, UPT ;  /* 0x000000160f00728c */ /* 0x000fe4000bf05270 */
[----:B------:R-:W-:Y:S02]  /*1bc0*/  UIADD3.X UR7, UPT, UPT, URZ, UR39, URZ, UP1, !UPT ;  /* 0x00000027ff077290 */ /* 0x000fe40008ffe4ff */
[----:B------:R-:W-:Y:S02]  /*1bd0*/  UIADD3 UR32, UPT, UPT, UR24, 0x8800, URZ ;  /* 0x0000880018207890 */ /* 0x000fe4000fffe0ff */
[----:B------:R-:W-:Y:S02]  /*1be0*/  UIADD3 UR26, UPT, UPT, UR34, 0x40, URZ ;  /* 0x00000040221a7890 */ /* 0x000fe4000fffe0ff */
[----:B------:R-:W-:Y:S02]  /*1bf0*/  UIADD3 UR24, UPT, UPT, UR24, 0xa800, URZ ;  /* 0x0000a80018187890 */ /* 0x000fe4000fffe0ff */
[----:B------:R-:W-:-:S02]  /*1c00*/  UIADD3 UR16, UPT, UPT, UR8, 0x10800, URZ ;  /* 0x0001080008107890 */ /* 0x000fc4000fffe0ff */
[----:B------:R-:W-:Y:S01]  /*1c10*/  UIADD3 UR8, UPT, UPT, UR8, 0x18800, URZ ;  /* 0x0001880008087890 */ /* 0x000fe2000fffe0ff */
[----:B------:R-:W-:Y:S01]  /*1c20*/  UMOV UR30, 0x0 ;  /* 0x00000000001e7882 */ /* 0x000fe20000000000 */
[----:B------:R-:W-:Y:S01]  /*1c30*/  UMOV UR31, 0x10000000 ;  /* 0x10000000001f7882 */ /* 0x000fe20000000000 */
[----:B------:R-:W-:Y:S01]  /*1c40*/  UMOV UR25, UR33 ;  /* 0x0000002100197c82 */ /* 0x000fe20008000000 */
[----:B------:R-:W-:Y:S01]  /*1c50*/  UMOV UR27, UR35 ;  /* 0x00000023001b7c82 */ /* 0x000fe20008000000 */
[----:B------:R-:W-:Y:S01]  /*1c60*/  UMOV UR28, UR36 ;  /* 0x00000024001c7c82 */ /* 0x000fe20008000000 */
[----:B------:R-:W-:Y:S01]  /*1c70*/  UMOV UR14, 0xf0000 ;  /* 0x000f0000000e7882 */ /* 0x000fe20000000000 */
[----:B------:R-:W-:Y:S01]  /*1c80*/  UMOV UR17, UR33 ;  /* 0x0000002100117c82 */ /* 0x000fe20008000000 */
[----:B------:R-:W-:Y:S01]  /*1c90*/  UMOV UR20, UR36 ;  /* 0x0000002400147c82 */ /* 0x000fe20008000000 */
[----:B------:R-:W-:Y:S01]  /*1ca0*/  UMOV UR18, UR34 ;  /* 0x0000002200127c82 */ /* 0x000fe20008000000 */
[----:B------:R-:W-:Y:S01]  /*1cb0*/  UTMALDG.3D [UR32], [UR6], desc[UR30] ;  /* 0x00001e20060075b4 */ /* 0x000fe20008011000 */
[----:B------:R-:W-:Y:S01]  /*1cc0*/  UMOV UR11, UR19 ;  /* 0x00000013000b7c82 */ /* 0x000fe20008000000 */
[----:B------:R-:W-:Y:S01]  /*1cd0*/  UMOV UR12, UR36 ;  /* 0x00000024000c7c82 */ /* 0x000fe20008000000 */
[----:B------:R-:W-:Y:S01]  /*1ce0*/  UMOV UR9, UR33 ;  /* 0x0000002100097c82 */ /* 0x000fe20008000000 */
[----:B------:R-:W-:Y:S01]  /*1cf0*/  UMOV UR10, UR26 ;  /* 0x0000001a000a7c82 */ /* 0x000fe20008000000 */
[----:B------:R-:W-:Y:S01]  /*1d00*/  UTMALDG.3D [UR24], [UR6], desc[UR30] ;  /* 0x00001e18060075b4 */ /* 0x000fe20008011000 */
[----:B------:R-:W-:Y:S01]  /*1d10*/  UTMALDG.3D.MULTICAST [UR16], [UR4], UR14, desc[UR30] ;  /* 0x00001e10040073b4 */ /* 0x000fe2000801180e */
[----:B------:R2:W-:Y:S02]  /*1d20*/  UTMALDG.3D.MULTICAST [UR8], [UR4], UR14, desc[UR30] ;  /* 0x00001e08040073b4 */ /* 0x0005e4000801180e */
[----:B--2---:R-:W-:Y:S01]  /*1d30*/  UMOV UR14, UR22 ;  /* 0x00000016000e7c82 */ /* 0x004fe20008000000 */
[----:B------:R-:W-:Y:S01]  /*1d40*/  UMOV UR4, UR21 ;  /* 0x0000001500047c82 */ /* 0x000fe20008000000 */
[----:B----4-:R-:W-:Y:S05]  /*1d50*/  BRA.U UP0, `(.L_x_31) ;  /* 0xfffffffd00187547 */ /* 0x010fea000b83ffff */
.L_x_25:
[----:B------:R-:W-:Y:S01]  /*1d60*/  ULEA UR4, UR21, UR13, 0x3 ;  /* 0x0000000d15047291 */ /* 0x000fe2000f8e18ff */
[----:B--2---:R-:W-:Y:S01]  /*1d70*/  SHF.L.U32 R0, R12, 0x1f, RZ ;  /* 0x0000001f0c007819 */ /* 0x004fe200000006ff */
[----:B------:R-:W-:Y:S01]  /*1d80*/  @!P1 SYNCS.ARRIVE.TRANS64.A1T0 RZ, [UR13+0x68], RZ ;  /* 0x000068ffffff99a7 */ /* 0x000fe2000810000d */
[----:B------:R-:W-:-:S06]  /*1d90*/  UISETP.GT.AND UP0, UPT, UR46, UR45, UPT ;  /* 0x0000002d2e00728c */ /* 0x000fcc000bf04270 */
[----:B-1-3--:R1:W2:Y:S03]  /*1da0*/  SYNCS.PHASECHK.TRANS64.TRYWAIT P0, [UR4+0x10], R0 ;  /* 0x00001000ff0075a7 */ /* 0x00a2a60008001104 */
[----:B------:R-:W-:Y:S05]  /*1db0*/  BRA.U !UP0, `(.L_x_32) ;  /* 0x0000000108ec7547 */ /* 0x000fea000b800000 */
[----:B------:R-:W-:Y:S01]  /*1dc0*/  UIADD3 UR15, UPT, UPT, UR48, UR14, URZ ;  /* 0x0000000e300f7290 */ /* 0x000fe2000fffe0ff */
[----:B------:R-:W-:-:S11]  /*1dd0*/  UMOV UR4, UR21 ;  /* 0x0000001500047c82 */ /* 0x000fd60008000000 */
.L_x_38:
[----:B------:R-:W-:Y:S01]  /*1de0*/  ULEA UR33, UR4, UR13, 0x3 ;  /* 0x0000000d04217291 */ /* 0x000fe2000f8e18ff */
[----:B--2---:R-:W-:Y:S01]  /*1df0*/  @!P3 MOV R2, 0x14000 ;  /* 0x000140000002b802 */ /* 0x004fe20000000f00 */
[----:B--2-4-:R-:W-:Y:S10]  /*1e00*/  @P0 BRA `(.L_x_33) ;  /* 0x00000000000c0947 */ /* 0x014ff40003800000 */
[----:B------:R-:W-:-:S04]  /*1e10*/  SHF.L.U32 R3, R12, 0x1f, RZ ;  /* 0x0000001f0c037819 */ /* 0x000fc800000006ff */
[----:B------:R-:W2:Y:S02]  /*1e20*/  SYNCS.PHASECHK.TRANS64.TRYWAIT P0, [UR33+0x10], R3 ;  /* 0x00001003ff0075a7 */ /* 0x000ea40008001121 */
[----:B--2---:R-:W-:Y:S05]  /*1e30*/  @!P0 BRA `(.L_x_34) ;  /* 0x0000007800b88947 */ /* 0x004fea0003800000 */
.L_x_33:
[----:B------:R2:W-:Y:S01]  /*1e40*/  @!P3 SYNCS.ARRIVE.TRANS64 RZ, [UR33], R2 ;  /* 0x00000002ffffb9a7 */ /* 0x0005e20008000021 */
[----:B------:R-:W-:-:S04]  /*1e50*/  ULOP3.LUT UR5, UR29, 0x2, URZ, 0xfc, !UPT ;  /* 0x000000021d057892 */ /* 0x000fc8000f8efcff */
[----:B------:R-:W-:-:S09]  /*1e60*/  UISETP.NE.AND UP0, UPT, UR5, 0x2, UPT ;  /* 0x000000020500788c */ /* 0x000fd2000bf05270 */
[----:B------:R-:W-:Y:S05]  /*1e70*/  BRA.U UP0, `(.L_x_35) ;  /* 0x0000000100047547 */ /* 0x000fea000b800000 */
[----:B------:R-:W-:Y:S05]  /*1e80*/  BPT.TRAP 0x1 ;  /* 0x000000040000795c */ /* 0x000fea0000300000 */
.L_x_35:
[----:B------:R-:W-:Y:S04]  /*1e90*/  BSSY.RECONVERGENT B0, `(.L_x_36) ;  /* 0x0000003000007945 */ /* 0x000fe80003800200 */
[----:B------:R-:W-:Y:S05]  /*1ea0*/  @P2 BRA `(.L_x_37) ;  /* 0x0000000000042947 */ /* 0x000fea0003800000 */
[----:B------:R-:W-:Y:S05]  /*1eb0*/  BPT.TRAP 0x1 ;  /* 0x000000040000795c */ /* 0x000fea0000300000 */
.L_x_37:
[----:B------:R-:W-:Y:S05]  /*1ec0*/  BSYNC.RECONVERGENT B0 ;  /* 0x0000000000007941 */ /* 0x000fea0003800200 */
.L_x_36:
        /* <DEDUP_REMOVED lines=11> */
[----:B-1----:R-:W-:Y:S01]  /*1f80*/  SHF.L.U32 R0, R12, 0x1f, RZ ;  /* 0x0000001f0c007819 */ /* 0x002fe200000006ff */
[----:B------:R-:W-:Y:S02]  /*1f90*/  UIADD3 UR6, UP1, UPT, UR38, 0x80, URZ ;  /* 0x0000008026067890 */ /* 0x000fe4000ff3e0ff */
[----:B------:R-:W-:Y:S01]  /*1fa0*/  ULEA UR8, UR8, UR13, 0x1 ;  /* 0x0000000d08087291 */ /* 0x000fe2000f8e08ff */
[----:B------:R3:W4:Y:S01]  /*1fb0*/  SYNCS.PHASECHK.TRANS64.TRYWAIT P0, [UR5+0x10], R0 ;  /* 0x00001000ff0075a7 */ /* 0x0007220008001105 */
        /* <DEDUP_REMOVED lines=16> */
[----:B------:R-:W-:Y:S01]  /*20c0*/  UTMALDG.3D [UR32], [UR6], desc[UR30] ;  /* 0x00001e20060075b4 */ /* 0x000fe20008011000 */
[----:B------:R-:W-:Y:S01]  /*20d0*/  UMOV UR18, UR34 ;  /* 0x0000002200127c82 */ /* 0x000fe20008000000 */
[----:B------:R-:W-:Y:S01]  /*20e0*/  UMOV UR11, UR19 ;  /* 0x00000013000b7c82 */ /* 0x000fe20008000000 */
[----:B------:R-:W-:Y:S01]  /*20f0*/  UMOV UR12, UR36 ;  /* 0x00000024000c7c82 */ /* 0x000fe20008000000 */
[----:B------:R-:W-:Y:S01]  /*2100*/  UMOV UR9, UR33 ;  /* 0x0000002100097c82 */ /* 0x000fe20008000000 */
[----:B------:R-:W-:Y:S01]  /*2110*/  UMOV UR10, UR26 ;  /* 0x0000001a000a7c82 */ /* 0x000fe20008000000 */
[----:B------:R-:W-:Y:S01]  /*2120*/  UTMALDG.3D [UR24], [UR6], desc[UR30] ;  /* 0x00001e18060075b4 */ /* 0x000fe20008011000 */
[----:B------:R-:W-:Y:S01]  /*2130*/  UTMALDG.3D.MULTICAST [UR16], [UR4], UR37, desc[UR30] ;  /* 0x00001e10040073b4 */ /* 0x000fe20008011825 */
[----:B------:R1:W-:Y:S02]  /*2140*/  UTMALDG.3D.MULTICAST [UR8], [UR4], UR37, desc[UR30] ;  /* 0x00001e08040073b4 */ /* 0x0003e40008011825 */
[----:B-1----:R-:W-:Y:S01]  /*2150*/  UMOV UR4, UR21 ;  /* 0x0000001500047c82 */ /* 0x002fe20008000000 */
[----:B---3--:R-:W-:Y:S05]  /*2160*/  BRA.U UP0, `(.L_x_38) ;  /* 0xfffffffd001c7547 */ /* 0x008fea000b83ffff */
.L_x_32:
[C---:B------:R-:W-:Y:S01]  /*2170*/  LEA R3, R11.reuse, UR13, 0x3 ;  /* 0x0000000d0b037c11 */ /* 0x040fe2000f8e18ff */
[----:B------:R-:W-:Y:S01]  /*2180*/  NOP ;  /* 0x0000000000007918 */ /* 0x000fe20000000000 */
[----:B-1----:R-:W-:Y:S02]  /*2190*/  SHF.L.U32 R0, R10, 0x1f, RZ ;  /* 0x0000001f0a007819 */ /* 0x002fe400000006ff */
[----:B------:R-:W-:Y:S02]  /*21a0*/  LEA R5, R11, UR13, 0x4 ;  /* 0x0000000d0b057c11 */ /* 0x000fe4000f8e20ff */
[----:B--2-4-:R-:W1:Y:S02]  /*21b0*/  SYNCS.PHASECHK.TRANS64.TRYWAIT P0, [R3+URZ+0x70], R0 ;  /* 0x00007000030075a7 */ /* 0x014e6400080011ff */
[----:B-1----:R-:W-:Y:S05]  /*21c0*/  @!P0 BRA `(.L_x_39) ;  /* 0x0000007400ec8947 */ /* 0x002fea0003800000 */
.L_x_139:
[----:B------:R-:W2:Y:S01]  /*21d0*/  LDS.128 R4, [R5+0x100] ;  /* 0x0001000005047984 */ /* 0x000ea20000000c00 */
[----:B------:R-:W-:Y:S01]  /*21e0*/  UISETP.GE.AND UP0, UPT, UR42, 0x1, UPT ;  /* 0x000000012a00788c */ /* 0x000fe2000bf06270 */
[----:B------:R-:W-:Y:S01]  /*21f0*/  @!PT LDS RZ, [RZ] ;  /* 0x00000000fffff984 */ /* 0x000fe20000000800 */
[----:B------:R-:W-:Y:S01]  /*2200*/  @!PT LDS RZ, [RZ] ;  /* 0x00000000fffff984 */ /* 0x000fe20000000800 */
[----:B------:R-:W-:Y:S01]  /*2210*/  @!PT LDS RZ, [RZ] ;  /* 0x00000000fffff984 */ /* 0x000fe20000000800 */
[----:B------:R-:W-:Y:S01]  /*2220*/  @!PT LDS RZ, [RZ] ;  /* 0x00000000fffff984 */ /* 0x000fe20000000800 */
[----:B------:R3:W-:Y:S06]  /*2230*/  MEMBAR.ALL.CTA ;  /* 0x0000000000007992 */ /* 0x0007ec0000008000 */
[----:B---3--:R-:W3:Y:S01]  /*2240*/  FENCE.VIEW.ASYNC.S ;  /* 0x00000000000073c6 */ /* 0x008ee20000000000 */
[----:B--2---:R-:W-:-:S13]  /*2250*/  LOP3.LUT P0, RZ, R6, 0x1, RZ, 0xc0, !PT ;  /* 0x0000000106ff7812 */ /* 0x004fda000780c0ff */
[----:B---3--:R-:W-:Y:S01]  /*2260*/  VOTEU.ANY UP1, P0 ;  /* 0x0000000000ff7886 */ /* 0x008fe20000020100 */
[----:B------:R-:W-:-:S13]  /*2270*/  PLOP3.LUT P0, PT, PT, PT, UP1, 0x80, 0x8 ;  /* 0x000000000008781c */ /* 0x000fda0003f0f018 */
[----:B-1----:R-:W-:Y:S02]  /*2280*/  @P0 LOP3.LUT R0, R5, 0xffff, RZ, 0xc0, !PT ;  /* 0x0000ffff05000812 */ /* 0x002fe400078ec0ff */
[----:B------:R-:W-:Y:S02]  /*2290*/  @P0 MOV R2, R4 ;  /* 0x0000000400020202 */ /* 0x000fe40000000f00 */
[----:B------:R-:W-:Y:S01]  /*22a0*/  @P0 R2UR UR5, R0 ;  /* 0x00000000000502ca */ /* 0x000fe200000e0000 */
[----:B------:R-:W-:Y:S01]  /*22b0*/  VIADD R0, R3, 0x80 ;  /* 0x0000008003007836 */ /* 0x000fe20000000000 */
[----:B------:R-:W-:Y:S02]  /*22c0*/  @P0 SHF.R.U32.HI R4, RZ, 0x10, R5 ;  /* 0x00000010ff040819 */ /* 0x000fe40000011605 */
[----:B------:R-:W-:Y:S02]  /*22d0*/  @P0 R2UR UR6, R2 ;  /* 0x00000000020602ca */ /* 0x000fe400000e0000 */
[----:B------:R-:W-:-:S02]  /*22e0*/  PRMT R0, RZ, 0x654, R0 ;  /* 0x00000654ff007816 */ /* 0x000fc40000000000 */
[----:B------:R-:W-:Y:S02]  /*22f0*/  @P0 R2UR UR4, R4 ;  /* 0x00000000040402ca */ /* 0x000fe400000e0000 */
[----:B------:R1:W-:Y:S03]  /*2300*/  SYNCS.ARRIVE.TRANS64.RED.A1T0 RZ, [R0+URZ], RZ ;  /* 0x000000ff00ff79a7 */ /* 0x0003e600081004ff */
[----:B------:R-:W-:-:S04]  /*2310*/  @UP1 UMOV UR40, UR5 ;  /* 0x0000000500281c82 */ /* 0x000fc80008000000 */
[----:B------:R-:W-:-:S04]  /*2320*/  @UP1 UMOV UR41, UR6 ;  /* 0x0000000600291c82 */ /* 0x000fc80008000000 */
[----:B------:R-:W-:Y:S01]  /*2330*/  @UP1 UMOV UR36, UR4 ;  /* 0x0000000400241c82 */ /* 0x000fe20008000000 */
[----:B------:R-:W-:Y:S05]  /*2340*/  BRA.U !UP0, `(.L_x_40) ;  /* 0x0000000108d47547 */ /* 0x000fea000b800000 */
[----:B------:R-:W2:Y:S01]  /*2350*/  LDCU.128 UR16, c[0x0][0xb10] ;  /* 0x00016200ff1077ac */ /* 0x000ea20008000c00 */
[----:B------:R-:W3:Y:S01]  /*2360*/  LDCU UR12, c[0x0][0xb20] ;  /* 0x00016400ff0c77ac */ /* 0x000ee20008000800 */
[----:B------:R-:W4:Y:S01]  /*2370*/  LDCU UR20, c[0x0][0xb0c] ;  /* 0x00016180ff1477ac */ /* 0x000f220008000800 */
[----:B------:R-:W1:Y:S01]  /*2380*/  LDCU.64 UR8, c[0x0][0xb28] ;  /* 0x00016500ff0877ac */ /* 0x000e620008000a00 */
[----:B------:R-:W-:Y:S02]  /*2390*/  UISETP.NE.AND UP3, UPT, UR42, 0x1, UPT ;  /* 0x000000012a00788c */ /* 0x000fe4000bf65270 */
[----:B--2---:R-:W-:Y:S02]  /*23a0*/  UIMAD.WIDE.U32 UR6, UR43, UR19, URZ ;  /* 0x000000132b0672a5 */ /* 0x004fe4000f8e00ff */
[----:B------:R-:W-:Y:S02]  /*23b0*/  UIMAD.WIDE.U32 UR4, UR44, UR16, URZ ;  /* 0x000000102c0472a5 */ /* 0x000fe4000f8e00ff */
[----:B------:R-:W-:-:S02]  /*23c0*/  UISETP.NE.AND UP0, UPT, UR18, 0x1, UPT ;  /* 0x000000011200788c */ /* 0x000fc4000bf05270 */
[----:B------:R-:W-:Y:S01]  /*23d0*/  UIMAD.WIDE.U32 UR24, UR40, UR19, URZ ;  /* 0x00000013281872a5 */ /* 0x000fe2000f8e00ff */
[----:B------:R-:W-:Y:S02]  /*23e0*/  UMOV UR6, UR7 ;  /* 0x0000000700067c82 */ /* 0x000fe40008000000 */
[----:B------:R-:W-:Y:S01]  /*23f0*/  UMOV UR4, UR5 ;  /* 0x0000000500047c82 */ /* 0x000fe20008000000 */
[----:B---3--:R-:W-:Y:S02]  /*2400*/  USHF.R.U32.HI UR6, URZ, UR12, UR6 ;  /* 0x0000000cff067299 */ /* 0x008fe40008011606 */
[----:B----4-:R-:W-:Y:S02]  /*2410*/  UISETP.NE.AND UP2, UPT, UR20, 0x1, UPT ;  /* 0x000000011400788c */ /* 0x010fe4000bf45270 */
[----:B------:R-:W-:Y:S02]  /*2420*/  USHF.R.U32.HI UR4, URZ, UR17, UR4 ;  /* 0x00000011ff047299 */ /* 0x000fe40008011604 */
[----:B------:R-:W-:-:S02]  /*2430*/  USEL UR5, UR43, UR6, !UP0 ;  /* 0x000000062b057287 */ /* 0x000fc4000c000000 */
[----:B------:R-:W-:Y:S02]  /*2440*/  USEL UR6, UR44, UR4, !UP2 ;  /* 0x000000042c067287 */ /* 0x000fe4000d000000 */
[----:B-1----:R-:W-:Y:S01]  /*2450*/  UIMAD.WIDE.U32 UR10, UR5, UR8, URZ ;  /* 0x00000008050a72a5 */ /* 0x002fe2000f8e00ff */
[----:B------:R-:W-:Y:S01]  /*2460*/  UMOV UR4, UR25 ;  /* 0x0000001900047c82 */ /* 0x000fe20008000000 */
[----:B------:R-:W-:Y:S02]  /*2470*/  UIMAD.WIDE.U32 UR14, UR41, UR16, URZ ;  /* 0x00000010290e72a5 */ /* 0x000fe4000f8e00ff */
[----:B------:R-:W-:-:S03]  /*2480*/  UIMAD.WIDE.U32 UR24, UR6, UR8, URZ ;  /* 0x00000008061872a5 */ /* 0x000fc6000f8e00ff */
[----:B------:R-:W-:Y:S01]  /*2490*/  UMOV UR10, UR11 ;  /* 0x0000000b000a7c82 */ /* 0x000fe20008000000 */
[----:B------:R-:W-:Y:S02]  /*24a0*/  USHF.R.U32.HI UR4, URZ, UR12, UR4 ;  /* 0x0000000cff047299 */ /* 0x000fe40008011604 */
[----:B------:R-:W-:Y:S01]  /*24b0*/  @UP3 USHF.R.U32.HI UR5, URZ, UR9, UR10 ;  /* 0x00000009ff053299 */ /* 0x000fe2000801160a */
[----:B------:R-:W-:Y:S01]  /*24c0*/  UMOV UR14, UR15 ;  /* 0x0000000f000e7c82 */ /* 0x000fe20008000000 */
[----:B------:R-:W-:Y:S01]  /*24d0*/  UMOV UR24, UR25 ;  /* 0x0000001900187c82 */ /* 0x000fe20008000000 */
[----:B------:R-:W-:Y:S02]  /*24e0*/  USHF.R.U32.HI UR17, URZ, UR17, UR14 ;  /* 0x00000011ff117299 */ /* 0x000fe4000801160e */
[----:B------:R-:W-:Y:S02]  /*24f0*/  USEL UR4, UR40, UR4, !UP0 ;  /* 0x0000000428047287 */ /* 0x000fe4000c000000 */
[----:B------:R-:W-:-:S02]  /*2500*/  @UP3 USHF.R.U32.HI UR6, URZ, UR9, UR24 ;  /* 0x00000009ff063299 */ /* 0x000fc40008011618 */
[----:B------:R-:W-:Y:S02]  /*2510*/  UIMAD UR7, UR42, UR5, URZ ;  /* 0x000000052a0772a4 */ /* 0x000fe4000f8e02ff */
[----:B------:R-:W-:Y:S02]  /*2520*/  USEL UR5, UR41, UR17, !UP2 ;  /* 0x0000001129057287 */ /* 0x000fe4000d000000 */
[----:B------:R-:W-:Y:S02]  /*2530*/  UIMAD UR10, UR42, UR6, URZ ;  /* 0x000000062a0a72a4 */ /* 0x000fe4000f8e02ff */
[----:B------:R-:W-:Y:S02]  /*2540*/  UISETP.GE.AND UP0, UPT, UR4, UR7, UPT ;  /* 0x000000070400728c */ /* 0x000fe4000bf06270 */
[----:B------:R-:W-:Y:S02]  /*2550*/  UIMAD.WIDE.U32 UR14, UR4, UR8, URZ ;  /* 0x00000008040e72a5 */ /* 0x000fe4000f8e00ff */
[----:B------:R-:W-:-:S02]  /*2560*/  UISETP.GE.OR UP0, UPT, UR5, UR10, UP0 ;  /* 0x0000000a0500728c */ /* 0x000fc40008706670 */
[----:B------:R-:W-:Y:S02]  /*2570*/  UIMAD.WIDE.U32 UR10, UR5, UR8, URZ ;  /* 0x00000008050a72a5 */ /* 0x000fe4000f8e00ff */
[----:B------:R-:W-:Y:S01]  /*2580*/  UIADD3 UR12, UPT, UPT, -UR4, URZ, URZ ;  /* 0x000000ff040c7290 */ /* 0x000fe2000fffe1ff */
[----:B------:R-:W-:Y:S01]  /*2590*/  UMOV UR8, UR15 ;  /* 0x0000000f00087c82 */ /* 0x000fe20008000000 */
[----:B------:R-:W-:Y:S02]  /*25a0*/  UIADD3 UR10, UPT, UPT, -UR5, URZ, URZ ;  /* 0x000000ff050a7290 */ /* 0x000fe4000fffe1ff */
[----:B------:R-:W-:-:S03]  /*25b0*/  USHF.R.U32.HI UR8, URZ, UR9, UR8 ;  /* 0x00000009ff087299 */ /* 0x000fc60008011608 */
[----:B------:R-:W-:Y:S01]  /*25c0*/  @!UP0 UMOV UR7, UR11 ;  /* 0x0000000b00078c82 */ /* 0x000fe20008000000 */
[----:B------:R-:W-:Y:S02]  /*25d0*/  UIMAD UR12, UR18, UR12, UR40 ;  /* 0x0000000c120c72a4 */ /* 0x000fe4000f8e0228 */
[----:B------:R-:W-:Y:S02]  /*25e0*/  USEL UR8, UR4, UR8, !UP3 ;  /* 0x0000000804087287 */ /* 0x000fe4000d800000 */
[----:B------:R-:W-:Y:S02]  /*25f0*/  @!UP0 USHF.R.U32.HI UR7, URZ, UR9, UR7 ;  /* 0x00000009ff078299 */ /* 0x000fe40008011607 */
[----:B------:R-:W-:Y:S02]  /*2600*/  UIADD3 UR9, UPT, UPT, -UR8, URZ, URZ ;  /* 0x000000ff08097290 */ /* 0x000fe4000fffe1ff */
[----:B------:R-:W-:Y:S02]  /*2610*/  @!UP0 USEL UR7, UR5, UR7, !UP3 ;  /* 0x0000000705078287 */ /* 0x000fe4000d800000 */
[----:B------:R-:W-:-:S02]  /*2620*/  UIMAD UR9, UR42, UR9, UR4 ;  /* 0x000000092a0972a4 */ /* 0x000fc4000f8e0204 */
[----:B------:R-:W-:Y:S02]  /*2630*/  @!UP0 UIADD3 UR8, UPT, UPT, UR8, -UR7, URZ ;  /* 0x8000000708088290 */ /* 0x000fe4000fffe0ff */
[----:B------:R-:W-:Y:S02]  /*2640*/  @!UP0 UIMAD UR7, UR9, UR6, UR7 ;  /* 0x00000006090782a4 */ /* 0x000fe4000f8e0207 */
[----:B------:R-:W-:Y:S02]  /*2650*/  @!UP0 UIMAD UR4, UR42, UR8, UR5 ;  /* 0x000000082a0482a4 */ /* 0x000fe4000f8e0205 */
[----:B------:R-:W-:Y:S02]  /*2660*/  UIMAD UR6, UR20, UR10, UR41 ;  /* 0x0000000a140672a4 */ /* 0x000fe4000f8e0229 */
[----:B------:R-:W-:Y:S01]  /*2670*/  UIMAD UR40, UR4, UR18, UR12 ;  /* 0x00000012042872a4 */ /* 0x000fe2000f8e020c */
[----:B------:R-:W-:Y:S02]  /*2680*/  @!UP0 UMOV UR5, UR7 ;  /* 0x0000000700058c82 */ /* 0x000fe40008000000 */
[----:B------:R-:W-:-:S12]  /*2690*/  UIMAD UR41, UR5, UR20, UR6 ;  /* 0x00000014052972a4 */ /* 0x000fd8000f8e0206 */
.L_x_40:
[----:B------:R-:W2:Y:S02]  /*26a0*/  LDCU UR4, c[0x0][0xb30] ;  /* 0x00016600ff0477ac */ /* 0x000ea40008000800 */
[----:B--2---:R-:W-:-:S09]  /*26b0*/  UISETP.NE.AND UP0, UPT, UR4, 0x1, UPT ;  /* 0x000000010400788c */ /* 0x004fd2000bf05270 */
[----:B------:R-:W-:Y:S05]  /*26c0*/  BRA.U UP0, `(.L_x_41) ;  /* 0x0000000100447547 */ /* 0x000fea000b800000 */
[----:B------:R-:W2:Y:S01]  /*26d0*/  LDCU.128 UR8, c[0x0][0xb10] ;  /* 0x00016200ff0877ac */ /* 0x000ea20008000c00 */
[----:B------:R-:W3:Y:S01]  /*26e0*/  LDCU UR12, c[0x0][0xb0c] ;  /* 0x00016180ff0c77ac */ /* 0x000ee20008000800 */
[----:B------:R-:W4:Y:S01]  /*26f0*/  LDCU UR14, c[0x0][0xb20] ;  /* 0x00016400ff0e77ac */ /* 0x000f220008000800 */
[----:B--2---:R-:W-:Y:S02]  /*2700*/  UIMAD.WIDE.U32 UR6, UR41, UR8, URZ ;  /* 0x00000008290672a5 */ /* 0x004fe4000f8e00ff */
[----:B------:R-:W-:Y:S02]  /*2710*/  UIMAD.WIDE.U32 UR4, UR40, UR11, URZ ;  /* 0x0000000b280472a5 */ /* 0x000fe4000f8e00ff */
[----:B---3--:R-:W-:Y:S02]  /*2720*/  UISETP.NE.AND UP2, UPT, UR12, 0x1, UPT ;  /* 0x000000010c00788c */ /* 0x008fe4000bf45270 */
[----:B------:R-:W-:Y:S01]  /*2730*/  UISETP.NE.AND UP0, UPT, UR10, 0x1, UPT ;  /* 0x000000010a00788c */ /* 0x000fe2000bf05270 */
[----:B------:R-:W-:-:S02]  /*2740*/  UMOV UR6, UR7 ;  /* 0x0000000700067c82 */ /* 0x000fc40008000000 */
[----:B------:R-:W-:Y:S01]  /*2750*/  UMOV UR4, UR5 ;  /* 0x0000000500047c82 */ /* 0x000fe20008000000 */
[----:B------:R-:W-:Y:S02]  /*2760*/  USHF.R.U32.HI UR9, URZ, UR9, UR6 ;  /* 0x00000009ff097299 */ /* 0x000fe40008011606 */
[----:B----4-:R-:W-:Y:S02]  /*2770*/  USHF.R.U32.HI UR4, URZ, UR14, UR4 ;  /* 0x0000000eff047299 */ /* 0x010fe40008011604 */
[----:B------:R-:W-:Y:S02]  /*2780*/  USEL UR5, UR41, UR9, !UP2 ;  /* 0x0000000929057287 */ /* 0x000fe4000d000000 */
[----:B------:R-:W-:-:S04]  /*2790*/  USEL UR4, UR40, UR4, !UP0 ;  /* 0x0000000428047287 */ /* 0x000fc8000c000000 */
[----:B------:R-:W-:Y:S02]  /*27a0*/  UIADD3 UR6, UPT, UPT, UR5, -UR4, URZ ;  /* 0x8000000405067290 */ /* 0x000fe4000fffe0ff */
[----:B------:R-:W-:Y:S02]  /*27b0*/  UIADD3 UR4, UPT, UPT, -UR5, UR4, URZ ;  /* 0x0000000405047290 */ /* 0x000fe4000fffe1ff */
[----:B------:R-:W-:Y:S02]  /*27c0*/  UIMAD UR40, UR6, UR10, UR40 ;  /* 0x0000000a062872a4 */ /* 0x000fe4000f8e0228 */
[----:B------:R-:W-:-:S12]  /*27d0*/  UIMAD UR41, UR4, UR12, UR41 ;  /* 0x0000000c042972a4 */ /* 0x000fd8000f8e0229 */
.L_x_41:
[----:B------:R-:W-:Y:S01]  /*27e0*/  VIADD R11, R11, 0x1 ;  /* 0x000000010b0b7836 */ /* 0x000fe20000000000 */
[----:B------:R-:W-:Y:S01]  /*27f0*/  R2UR UR4, R83 ;  /* 0x00000000530472ca */ /* 0x000fe200000e0000 */
[----:B------:R-:W-:Y:S01]  /*2800*/  UIADD3 UR24, UPT, UPT, UR41, UR63, URZ ;  /* 0x0000003f29187290 */ /* 0x000fe2000fffe0ff */
[----:B------:R-:W-:Y:S02]  /*2810*/  PLOP3.LUT P1, PT, PT, PT, PT, 0x80, 0x8 ;  /* 0x000000000008781c */ /* 0x000fe40003f2f070 */
[----:B------:R-:W-:-:S04]  /*2820*/  ISETP.NE.AND P0, PT, R11, 0x2, PT ;  /* 0x000000020b00780c */ /* 0x000fc80003f05270 */
[----:B------:R-:W-:Y:S02]  /*2830*/  SEL R3, RZ, 0x1, P0 ;  /* 0x00000001ff037807 */ /* 0x000fe40000000000 */
[----:B------:R-:W-:Y:S02]  /*2840*/  SEL R11, R11, RZ, P0 ;  /* 0x000000ff0b0b7207 */ /* 0x000fe40000000000 */
[----:B------:R-:W-:Y:S01]  /*2850*/  LOP3.LUT R10, R10, R3, RZ, 0x3c, !PT ;  /* 0x000000030a0a7212 */ /* 0x000fe200078e3cff */
[----:B------:R-:W-:Y:S01]  /*2860*/  UIADD3 UR28, UPT, UPT, UR40, UR4, URZ ;  /* 0x00000004281c7290 */ /* 0x000fe2000fffe0ff */
[----:B------:R-:W-:Y:S11]  /*2870*/  BRA.U UP1, `(.L_x_42) ;  /* 0xffffffed01e07547 */ /* 0x000ff6000b83ffff */
[----:B------:R-:W-:Y:S01]  /*2880*/  UIADD3 UR13, UPT, UPT, UR13, 0x10, URZ ;  /* 0x000000100d0d7890 */ /* 0x000fe2000fffe0ff */
[----:B------:R-:W-:-:S03]  /*2890*/  SHF.L.U32 R3, R12, 0x1f, RZ ;  /* 0x0000001f0c037819 */ /* 0x000fc600000006ff */
[----:B------:R-:W-:-:S09]  /*28a0*/  ULEA UR4, UR21, UR13, 0x3 ;  /* 0x0000000d15047291 */ /* 0x000fd2000f8e18ff */
[----:B------:R-:W2:Y:S02]  /*28b0*/  SYNCS.PHASECHK.TRANS64.TRYWAIT P0, [UR4], R3 ;  /* 0x00000003ff0075a7 */ /* 0x000ea40008001104 */
[----:B--2---:R-:W-:Y:S05]  /*28c0*/  @!P0 BRA `(.L_x_43) ;  /* 0x0000007000408947 */ /* 0x004fea0003800000 */
.L_x_141:
[----:B------:R-:W-:-:S04]  /*28d0*/  UIADD3 UR4, UPT, UPT, UR21, 0x1, URZ ;  /* 0x0000000115047890 */ /* 0x000fc8000fffe0ff */
[----:B------:R-:W-:-:S04]  /*28e0*/  UISETP.NE.AND UP0, UPT, UR4, 0x2, UPT ;  /* 0x000000020400788c */ /* 0x000fc8000bf05270 */
[----:B------:R-:W-:Y:S02]  /*28f0*/  USEL UR5, URZ, 0x1, UP0 ;  /* 0x00000001ff057887 */ /* 0x000fe40008000000 */
[----:B------:R-:W-:-:S04]  /*2900*/  USEL UR4, UR4, URZ, UP0 ;  /* 0x000000ff04047287 */ /* 0x000fc80008000000 */
[----:B------:R-:W-:Y:S01]  /*2910*/  ULEA UR4, UR4, UR13, 0x3 ;  /* 0x0000000d04047291 */ /* 0x000fe2000f8e18ff */
[----:B-1----:R-:W-:-:S04]  /*2920*/  LOP3.LUT R3, R12, UR5, RZ, 0x3c, !PT ;  /* 0x000000050c037c12 */ /* 0x002fc8000f8e3cff */
[----:B------:R-:W-:Y:S01]  /*2930*/  SHF.L.U32 R3, R3, 0x1f, RZ ;  /* 0x0000001f03037819 */ /* 0x000fe200000006ff */
[----:B------:R-:W-:-:S07]  /*2940*/  IMAD.U32 R0, RZ, RZ, UR4 ;  /* 0x00000004ff007e24 */ /* 0x000fce000f8e00ff */
.L_x_44:
[----:B-1----:R1:W2:Y:S02]  /*2950*/  SYNCS.PHASECHK.TRANS64.TRYWAIT P0, [R0+URZ], R3 ;  /* 0x00000003000075a7 */ /* 0x0022a400080011ff */
[----:B--2---:R-:W-:Y:S05]  /*2960*/  @!P0 NANOSLEEP.SYNCS 0x989680 ;  /* 0x009896800000895d */ /* 0x004fea0003900000 */
[----:B------:R-:W2:Y:S02]  /*2970*/  @!P0 SYNCS.PHASECHK.TRANS64 P0, [R0+URZ], R3 ;  /* 0x00000003000085a7 */ /* 0x000ea400080010ff */
[----:B--2---:R-:W-:Y:S05]  /*2980*/  @P0 EXIT ;  /* 0x000000000000094d */ /* 0x004fea0003800000 */
[----:B------:R-:W-:Y:S05]  /*2990*/  BRA `(.L_x_44) ;  /* 0xfffffffc00ec7947 */ /* 0x000fea000383ffff */
.L_x_22:
[----:B------:R-:W-:-:S04]  /*29a0*/  UISETP.NE.AND UP0, UPT, UR47, URZ, UPT ;  /* 0x000000ff2f00728c */ /* 0x000fc8000bf05270 */
[----:B------:R-:W-:-:S09]  /*29b0*/  UISETP.NE.OR UP0, UPT, UR18, 0x1, UP0 ;  /* 0x000000011200788c */ /* 0x000fd20008705670 */
[----:B------:R-:W-:Y:S05]  /*29c0*/  BRA.U UP0, `(.L_x_45) ;  /* 0x0000000500487547 */ /* 0x000fea000b800000 */
[----:B------:R-:W-:Y:S01]  /*29d0*/  ISETP.GE.U32.AND P2, PT, R0, 0x4, PT ;  /* 0x000000040000780c */ /* 0x000fe20003f46070 */
[----:B------:R-:W-:Y:S01]  /*29e0*/  IMAD.MOV.U32 R12, RZ, RZ, 0x1 ;  /* 0x00000001ff0c7424 */ /* 0x000fe200078e00ff */
[----:B------:R-:W-:Y:S02]  /*29f0*/  CS2R R10, SRZ ;  /* 0x00000000000a7805 */ /* 0x000fe4000001ff00 */
[----:B------:R-:W-:Y:S01]  /*2a00*/  CS2R R8, SRZ ;  /* 0x0000000000087805 */ /* 0x000fe2000001ff00 */
[----:B------:R-:W-:Y:S01]  /*2a10*/  UMOV UR6, 0x400 ;  /* 0x0000040000067882 */ /* 0x000fe20000000000 */
[----:B------:R-:W-:Y:S01]  /*2a20*/  UMOV UR5, URZ ;  /* 0x000000ff00057c82 */ /* 0x000fe20008000000 */
[----:B------:R-:W-:-:S12]  /*2a30*/  ULEA UR6, UR47, UR6, 0x18 ;  /* 0x000000062f067291 */ /* 0x000fd8000f8ec0ff */
.L_x_49:
[----:B------:R-:W-:Y:S02]  /*2a40*/  LEA R2, R8, UR6, 0x3 ;  /* 0x0000000608027c11 */ /* 0x000fe4000f8e18ff */
[----:B------:R-:W-:-:S03]  /*2a50*/  SHF.L.U32 R5, R9, 0x1f, RZ ;  /* 0x0000001f09057819 */ /* 0x000fc600000006ff */
[----:B------:R-:W-:Y:S01]  /*2a60*/  VIADD R4, R2, 0xe0 ;  /* 0x000000e002047836 */ /* 0x000fe20000000000 */
[----:B------:R-:W2:Y:S02]  /*2a70*/  SYNCS.PHASECHK.TRANS64.TRYWAIT P0, [R2+URZ+0xd0], R5 ;  /* 0x0000d005020075a7 */ /* 0x000ea400080011ff */
[----:B--2---:R-:W-:Y:S05]  /*2a80*/  @!P0 BRA `(.L_x_46) ;  /* 0x0000006c00e88947 */ /* 0x004fea0003800000 */
.L_x_142:
[----:B------:R-:W-:Y:S01]  /*2a90*/  ULEA UR4, UR5, UR6, 0x3 ;  /* 0x0000000605047291 */ /* 0x000fe2000f8e18ff */
[----:B------:R-:W-:Y:S02]  /*2aa0*/  PRMT R4, RZ, 0x654, R4 ;  /* 0x00000654ff047816 */ /* 0x000fe40000000004 */
[----:B--2---:R-:W-:Y:S01]  /*2ab0*/  SHF.L.U32 R5, R12, 0x1f, RZ ;  /* 0x0000001f0c057819 */ /* 0x004fe200000006ff */
[----:B------:R-:W-:Y:S01]  /*2ac0*/  UIADD3 UR7, UPT, UPT, UR4, 0x70, URZ ;  /* 0x0000007004077890 */ /* 0x000fe2000fffe0ff */
[----:B------:R2:W-:Y:S05]  /*2ad0*/  SYNCS.ARRIVE.TRANS64.RED.A1T0 RZ, [R4+URZ], RZ ;  /* 0x000000ff04ff79a7 */ /* 0x0005ea00081004ff */
[----:B------:R-:W-:Y:S01]  /*2ae0*/  IMAD.U32 R7, RZ, RZ, UR7 ;  /* 0x00000007ff077e24 */ /* 0x000fe2000f8e00ff */
[----:B------:R-:W3:Y:S04]  /*2af0*/  SYNCS.PHASECHK.TRANS64.TRYWAIT P0, [UR4+0x80], R5 ;  /* 0x00008005ff0075a7 */ /* 0x000ee80008001104 */
[----:B------:R-:W-:Y:S01]  /*2b00*/  PRMT R6, R0, 0x654, R7 ;  /* 0x0000065400067816 */ /* 0x000fe20000000007 */
[----:B--2---:R-:W-:Y:S01]  /*2b10*/  @!P2 IMAD.MOV.U32 R4, RZ, RZ, 0x10 ;  /* 0x00000010ff04a424 */ /* 0x004fe200078e00ff */
[----:B---3--:R-:W-:Y:S06]  /*2b20*/  @!P0 BRA `(.L_x_47) ;  /* 0x0000006c00d48947 */ /* 0x008fec0003800000 */
.L_x_144:
[----:B------:R-:W-:Y:S01]  /*2b30*/  ULEA UR8, UR5, UR6, 0x4 ;  /* 0x0000000605087291 */ /* 0x000fe2000f8e20ff */
[----:B------:R-:W-:Y:S01]  /*2b40*/  SEL R3, R6, R3, !P2 ;  /* 0x0000000306037207 */ /* 0x000fe20005000000 */
[----:B------:R-:W-:Y:S01]  /*2b50*/  UIADD3 UR9, UPT, UPT, UR4, 0x70, URZ ;  /* 0x0000007004097890 */ /* 0x000fe2000fffe0ff */
[----:B--2---:R-:W-:Y:S01]  /*2b60*/  LEA R2, R11, UR6, 0x3 ;  /* 0x000000060b027c11 */ /* 0x004fe2000f8e18ff */
[----:B------:R-:W-:Y:S01]  /*2b70*/  UIADD3 UR8, UPT, UPT, UR8, 0x100, URZ ;  /* 0x0000010008087890 */ /* 0x000fe2000fffe0ff */
[----:B------:R-:W-:Y:S01]  /*2b80*/  SHF.L.U32 R5, R10, 0x1f, RZ ;  /* 0x0000001f0a057819 */ /* 0x000fe200000006ff */
[----:B------:R2:W-:Y:S01]  /*2b90*/  @!P2 SYNCS.ARRIVE.TRANS64.RED RZ, [R3+URZ], R4 ;  /* 0x0000000403ffa9a7 */ /* 0x0005e200080004ff */
[----:B------:R-:W-:Y:S01]  /*2ba0*/  UIADD3 UR4, UPT, UPT, UR5, 0x1, URZ ;  /* 0x0000000105047890 */ /* 0x000fe2000fffe0ff */
[----:B------:R-:W-:-:S03]  /*2bb0*/  VIADD R8, R8, 0x1 ;  /* 0x0000000108087836 */ /* 0x000fc60000000000 */
[----:B------:R-:W-:Y:S02]  /*2bc0*/  UISETP.NE.AND UP0, UPT, UR4, 0x2, UPT ;  /* 0x000000020400788c */ /* 0x000fe4000bf05270 */
[----:B------:R-:W-:Y:S06]  /*2bd0*/  UGETNEXTWORKID.BROADCAST [UR8], [UR9] ;  /* 0x00000000080073ca */ /* 0x000fec0008000100 */
[----:B------:R-:W-:Y:S01]  /*2be0*/  USEL UR7, URZ, 0x1, UP0 ;  /* 0x00000001ff077887 */ /* 0x000fe20008000000 */
[----:B------:R-:W-:Y:S01]  /*2bf0*/  ISETP.NE.AND P0, PT, R8, 0x2, PT ;  /* 0x000000020800780c */ /* 0x000fe20003f05270 */
[----:B------:R-:W-:Y:S01]  /*2c00*/  USEL UR5, UR4, URZ, UP0 ;  /* 0x000000ff04057287 */ /* 0x000fe20008000000 */
[----:B------:R-:W3:Y:S03]  /*2c10*/  SYNCS.PHASECHK.TRANS64.TRYWAIT P1, [R2+URZ+0x70], R5 ;  /* 0x00007005020075a7 */ /* 0x000ee600080211ff */
[----:B------:R-:W-:Y:S01]  /*2c20*/  LOP3.LUT R12, R12, UR7, RZ, 0x3c, !PT ;  /* 0x000000070c0c7c12 */ /* 0x000fe2000f8e3cff */
[----:B--23--:R-:W-:Y:S07]  /*2c30*/  @!P1 BRA `(.L_x_48) ;  /* 0x0000006c00a89947 */ /* 0x00cfee0003800000 */
.L_x_145:
[C---:B------:R-:W-:Y:S01]  /*2c40*/  LEA R4, R11.reuse, UR6, 0x4 ;  /* 0x000000060b047c11 */ /* 0x040fe2000f8e20ff */
[----:B--2---:R-:W-:Y:S01]  /*2c50*/  VIADD R2, R2, 0x80 ;  /* 0x0000008002027836 */ /* 0x004fe20000000000 */
[----:B------:R-:W-:Y:S01]  /*2c60*/  SEL R8, R8, RZ, P0 ;  /* 0x000000ff08087207 */ /* 0x000fe20000000000 */
[----:B------:R-:W-:-:S03]  /*2c70*/  VIADD R11, R11, 0x1 ;  /* 0x000000010b0b7836 */ /* 0x000fc60000000000 */
[----:B------:R-:W2:Y:S01]  /*2c80*/  LDS.128 R4, [R4+0x100] ;  /* 0x0001000004047984 */ /* 0x000ea20000000c00 */
[----:B------:R-:W-:Y:S02]  /*2c90*/  PRMT R2, RZ, 0x654, R2 ;  /* 0x00000654ff027816 */ /* 0x000fe40000000002 */
[C---:B------:R-:W-:Y:S01]  /*2ca0*/  ISETP.NE.AND P1, PT, R11.reuse, 0x2, PT ;  /* 0x000000020b00780c */ /* 0x040fe20003f25270 */
[----:B------:R-:W-:Y:S01]  /*2cb0*/  @!PT LDS RZ, [RZ] ;  /* 0x00000000fffff984 */ /* 0x000fe20000000800 */
[----:B------:R-:W-:Y:S01]  /*2cc0*/  @!PT LDS RZ, [RZ] ;  /* 0x00000000fffff984 */ /* 0x000fe20000000800 */
[----:B------:R-:W-:Y:S01]  /*2cd0*/  @!PT LDS RZ, [RZ] ;  /* 0x00000000fffff984 */ /* 0x000fe20000000800 */
[----:B------:R-:W-:Y:S01]  /*2ce0*/  @!PT LDS RZ, [RZ] ;  /* 0x00000000fffff984 */ /* 0x000fe20000000800 */
[----:B------:R3:W-:Y:S06]  /*2cf0*/  MEMBAR.ALL.CTA ;  /* 0x0000000000007992 */ /* 0x0007ec0000008000 */
[----:B---3--:R-:W3:Y:S01]  /*2d00*/  FENCE.VIEW.ASYNC.S ;  /* 0x00000000000073c6 */ /* 0x008ee20000000000 */
[----:B------:R-:W-:Y:S01]  /*2d10*/  SEL R11, R11, RZ, P1 ;  /* 0x000000ff0b0b7207 */ /* 0x000fe20000800000 */
[----:B---3--:R3:W-:Y:S01]  /*2d20*/  SYNCS.ARRIVE.TRANS64.RED.A1T0 RZ, [R2+URZ], RZ ;  /* 0x000000ff02ff79a7 */ /* 0x0087e200081004ff */
[----:B--2---:R-:W-:-:S02]  /*2d30*/  LOP3.LUT P3, RZ, R6, 0x1, RZ, 0xc0, !PT ;  /* 0x0000000106ff7812 */ /* 0x004fc4000786c0ff */
[----:B------:R-:W-:-:S04]  /*2d40*/  SEL R5, RZ, 0x1, P1 ;  /* 0x00000001ff057807 */ /* 0x000fc80000800000 */
[----:B------:R-:W-:Y:S02]  /*2d50*/  LOP3.LUT R10, R10, R5, RZ, 0x3c, !PT ;  /* 0x000000050a0a7212 */ /* 0x000fe400078e3cff */
[----:B---3--:R-:W-:-:S04]  /*2d60*/  SEL R2, RZ, 0x1, P0 ;  /* 0x00000001ff027807 */ /* 0x008fc80000000000 */
[----:B------:R-:W-:Y:S01]  /*2d70*/  LOP3.LUT R9, R9, R2, RZ, 0x3c, !PT ;  /* 0x0000000209097212 */ /* 0x000fe200078e3cff */
[----:B------:R-:W-:Y:S06]  /*2d80*/  @P3 BRA `(.L_x_49) ;  /* 0xfffffffc002c3947 */ /* 0x000fec000383ffff */
[----:B------:R-:W-:Y:S01]  /*2d90*/  ULEA UR4, UR5, UR6, 0x3 ;  /* 0x0000000605047291 */ /* 0x000fe2000f8e18ff */
[----:B------:R-:W-:-:S08]  /*2da0*/  SHF.L.U32 R3, R12, 0x1f, RZ ;  /* 0x0000001f0c037819 */ /* 0x000fd000000006ff */
[----:B------:R-:W2:Y:S02]  /*2db0*/  SYNCS.PHASECHK.TRANS64 P0, [UR4+0x80], R3 ;  /* 0x00008003ff0075a7 */ /* 0x000ea40008001004 */
[----:B--2---:R-:W-:Y:S05]  /*2dc0*/  @P0 BRA `(.L_x_50) ;  /* 0x0000000000080947 */ /* 0x004fea0003800000 */
[----:B------:R-:W2:Y:S02]  /*2dd0*/  SYNCS.PHASECHK.TRANS64.TRYWAIT P0, [UR4+0x80], R3 ;  /* 0x00008003ff0075a7 */ /* 0x000ea40008001104 */
[----:B--2---:R-:W-:Y:S05]  /*2de0*/  @!P0 BRA `(.L_x_51) ;  /* 0x0000006c00508947 */ /* 0x004fea0003800000 */
.L_x_50:
[----:B------:R-:W-:-:S04]  /*2df0*/  UIADD3 UR7, UPT, UPT, UR5, 0x1, URZ ;  /* 0x0000000105077890 */ /* 0x000fc8000fffe0ff */
[----:B------:R-:W-:-:S04]  /*2e00*/  UISETP.NE.AND UP0, UPT, UR7, 0x2, UPT ;  /* 0x000000020700788c */ /* 0x000fc8000bf05270 */
[----:B------:R-:W-:Y:S02]  /*2e10*/  USEL UR8, URZ, 0x1, UP0 ;  /* 0x00000001ff087887 */ /* 0x000fe40008000000 */
[----:B------:R-:W-:-:S04]  /*2e20*/  USEL UR7, UR7, URZ, UP0 ;  /* 0x000000ff07077287 */ /* 0x000fc80008000000 */
[----:B------:R-:W-:Y:S01]  /*2e30*/  ULEA UR7, UR7, UR6, 0x3 ;  /* 0x0000000607077291 */ /* 0x000fe2000f8e18ff */
[----:B--2---:R-:W-:-:S04]  /*2e40*/  LOP3.LUT R3, R12, UR8, RZ, 0x3c, !PT ;  /* 0x000000080c037c12 */ /* 0x004fc8000f8e3cff */
[----:B------:R-:W-:-:S04]  /*2e50*/  SHF.L.U32 R0, R3, 0x1f, RZ ;  /* 0x0000001f03007819 */ /* 0x000fc800000006ff */
[----:B------:R-:W2:Y:S02]  /*2e60*/  SYNCS.PHASECHK.TRANS64 P0, [UR7+0x80], R0 ;  /* 0x00008000ff0075a7 */ /* 0x000ea40008001007 */
[----:B-12---:R-:W-:Y:S05]  /*2e70*/  @P0 EXIT ;  /* 0x000000000000094d */ /* 0x006fea0003800000 */
[----:B------:R-:W-:Y:S02]  /*2e80*/  SHF.L.U32 R3, R3, 0x1f, RZ ;  /* 0x0000001f03037819 */ /* 0x000fe400000006ff */
[----:B------:R-:W-:-:S07]  /*2e90*/  MOV R0, UR7 ;  /* 0x0000000700007c02 */ /* 0x000fce0008000f00 */
.L_x_52:
[----:B-1----:R1:W2:Y:S02]  /*2ea0*/  SYNCS.PHASECHK.TRANS64.TRYWAIT P0, [R0+URZ+0x80], R3 ;  /* 0x00008003000075a7 */ /* 0x0022a400080011ff */
[----:B--2---:R-:W-:Y:S05]  /*2eb0*/  @!P0 NANOSLEEP.SYNCS 0x989680 ;  /* 0x009896800000895d */ /* 0x004fea0003900000 */
[----:B------:R-:W2:Y:S02]  /*2ec0*/  @!P0 SYNCS.PHASECHK.TRANS64 P0, [R0+URZ+0x80], R3 ;  /* 0x00008003000085a7 */ /* 0x000ea400080010ff */
[----:B--2---:R-:W-:Y:S05]  /*2ed0*/  @P0 EXIT ;  /* 0x000000000000094d */ /* 0x004fea0003800000 */
[----:B------:R-:W-:Y:S05]  /*2ee0*/  BRA `(.L_x_52) ;  /* 0xfffffffc00ec7947 */ /* 0x000fea000383ffff */
.L_x_45:
[----:B------:R-:W-:Y:S05]  /*2ef0*/  BRA.U UP4, `(.L_x_53) ;  /* 0x0000001104447547 */ /* 0x000fea000b800000 */
[----:B------:R-:W-:Y:S01]  /*2f00*/  UMOV UR4, 0x40 ;  /* 0x0000004000047882 */ /* 0x000fe20000000000 */
[----:B------:R-:W-:Y:S01]  /*2f10*/  NOP ;  /* 0x0000000000007918 */ /* 0x000fe20000000000 */
[----:B------:R-:W-:Y:S01]  /*2f20*/  ULEA UR5, UR47, UR4, 0x18 ;  /* 0x000000042f057291 */ /* 0x000fe2000f8ec0ff */
[----:B------:R-:W-:Y:S02]  /*2f30*/  UMOV UR6, 0x400 ;  /* 0x0000040000067882 */ /* 0x000fe40000000000 */
[----:B------:R-:W-:-:S06]  /*2f40*/  ULEA UR6, UR47, UR6, 0x18 ;  /* 0x000000062f067291 */ /* 0x000fcc000f8ec0ff */
[----:B------:R-:W2:Y:S02]  /*2f50*/  LDS.U8 R0, [UR5+0x1c] ;  /* 0x00001c05ff007984 */ /* 0x000ea40008000000 */
[----:B--2---:R-:W-:-:S13]  /*2f60*/  ISETP.NE.AND P0, PT, R0, RZ, PT ;  /* 0x000000ff0000720c */ /* 0x004fda0003f05270 */
[----:B------:R-:W-:Y:S05]  /*2f70*/  @P0 BRA `(.L_x_54) ;  /* 0x0000000000580947 */ /* 0x000fea0003800000 */
[----:B------:R-:W-:-:S13]  /*2f80*/  ELECT P0, URZ, PT ;  /* 0x0000000000ff782f */ /* 0x000fda0003800000 */
[----:B------:R-:W-:Y:S05]  /*2f90*/  @!P0 BRA `(.L_x_55) ;  /* 0x0000000000608947 */ /* 0x000fea0003800000 */
[----:B------:R-:W-:Y:S01]  /*2fa0*/  UMOV UR4, 0x10 ;  /* 0x0000001000047882 */ /* 0x000fe20000000000 */
[----:B------:R-:W-:Y:S01]  /*2fb0*/  HFMA2 R0, -RZ, RZ, 0, 5.9604644775390625e-08 ;  /* 0x00000001ff007431 */ /* 0x000fe200000001ff */
[----:B------:R-:W-:-:S03]  /*2fc0*/  MOV R3, 0xffff ;  /* 0x0000ffff00037802 */ /* 0x000fc60000000f00 */
[----:B------:R-:W-:Y:S04]  /*2fd0*/  DEPBAR.LE SB2, 0x36 ;  /* 0x0000ad800000791a */ /* 0x000fe80000000000 */
[----:B------:R-:W2:Y:S02]  /*2fe0*/  UTCATOMSWS.FIND_AND_SET.ALIGN UP0, UR4, UR4 ;  /* 0x00000004000475e3 */ /* 0x000ea40008000800 */
[----:B--2---:R-:W-:Y:S01]  /*2ff0*/  MOV R4, UR4 ;  /* 0x0000000400047c02 */ /* 0x004fe20008000f00 */
[----:B------:R-:W-:Y:S06]  /*3000*/  BRA.U UP0, `(.L_x_56) ;  /* 0x0000000100187547 */ /* 0x000fec000b800000 */
.L_x_57:
[----:B------:R-:W-:Y:S05]  /*3010*/  NANOSLEEP 0x64 ;  /* 0x000000640000795d */ /* 0x000fea0003800000 */
[----:B------:R-:W-:-:S05]  /*3020*/  UMOV UR4, 0x10 ;  /* 0x0000001000047882 */ /* 0x000fca0000000000 */
[----:B------:R-:W-:Y:S04]  /*3030*/  DEPBAR.LE SB2, 0x36 ;  /* 0x0000ad800000791a */ /* 0x000fe80000000000 */
[----:B------:R-:W2:Y:S02]  /*3040*/  UTCATOMSWS.FIND_AND_SET.ALIGN UP0, UR4, UR4 ;  /* 0x00000004000475e3 */ /* 0x000ea40008000800 */
[----:B--2---:R-:W-:Y:S01]  /*3050*/  MOV R4, UR4 ;  /* 0x0000000400047c02 */ /* 0x004fe20008000f00 */
[----:B------:R-:W-:Y:S05]  /*3060*/  BRA.U !UP0, `(.L_x_57) ;  /* 0xfffffffd08e87547 */ /* 0x000fea000b83ffff */
.L_x_56:
[-C--:B------:R-:W-:Y:S02]  /*3070*/  SHF.L.U32 R3, R3, R4.reuse, RZ ;  /* 0x0000000403037219 */ /* 0x080fe400000006ff */
[----:B------:R-:W-:Y:S01]  /*3080*/  SHF.L.U32 R0, R0, R4, RZ ;  /* 0x0000000400007219 */ /* 0x000fe200000006ff */
[----:B------:R-:W-:Y:S02]  /*3090*/  IMAD.SHL.U32 R4, R4, 0x20, RZ ;  /* 0x0000002004047824 */ /* 0x000fe400078e00ff */
[----:B------:R2:W-:Y:S04]  /*30a0*/  ATOMS.OR RZ, [UR5+0x14], R3 ;  /* 0x00001403ffff798c */ /* 0x0005e8000b000005 */
[----:B------:R2:W-:Y:S04]  /*30b0*/  ATOMS.OR RZ, [UR5+0x18], R0 ;  /* 0x00001800ffff798c */ /* 0x0005e8000b000005 */
[----:B------:R2:W-:Y:S01]  /*30c0*/  STS [UR6+0x120], R4 ;  /* 0x00012004ff007988 */ /* 0x0005e20008000806 */
[----:B------:R-:W-:Y:S05]  /*30d0*/  BRA `(.L_x_55) ;  /* 0x0000000000107947 */ /* 0x000fea0003800000 */
.L_x_54:
[----:B------:R-:W-:Y:S02]  /*30e0*/  MOV R0, 0xffffffff ;  /* 0xffffffff00007802 */ /* 0x000fe40000000f00 */
[----:B------:R-:W-:-:S03]  /*30f0*/  MOV R4, 0x3120 ;  /* 0x0000312000047802 */ /* 0x000fc60000000f00 */
[----:B------:R2:W-:Y:S04]  /*3100*/  STS [UR6+0x120], R0 ;  /* 0x00012000ff007988 */ /* 0x0005e80008000806 */
[----:B-12--5:R-:W-:Y:S05]  /*3110*/  CALL.REL.NOINC `($__internal_1_$__cuda_sm10x_tcgen05_guardrail_trap_phase_invalid_during_alloc) ;  /* 0x00000070009c7944 */ /* 0x026fea0003c00000 */
.L_x_55:
[----:B------:R-:W-:Y:S05]  /*3120*/  WARPSYNC.ALL ;  /* 0x0000000000007948 */ /* 0x000fea0003800000 */
[----:B------:R-:W3:Y:S01]  /*3130*/  S2UR UR4, SR_CgaCtaId ;  /* 0x00000000000479c3 */ /* 0x000ee20000008800 */
[----:B------:R-:W-:Y:S01]  /*3140*/  UMOV UR41, 0x400 ;  /* 0x0000040000297882 */ /* 0x000fe20000000000 */
[----:B------:R-:W-:-:S06]  /*3150*/  NOP ;  /* 0x0000000000007918 */ /* 0x000fcc0000000000 */
[----:B------:R-:W-:Y:S06]  /*3160*/  BAR.ARV 0x6, 0xa0 ;  /* 0x0182800000007b1d */ /* 0x000fec0000002000 */
[----:B------:R-:W4:Y:S01]  /*3170*/  LDCU UR6, c[0x0][0x38c] ;  /* 0x00007180ff0677ac */ /* 0x000f220008000800 */
[----:B------:R-:W-:Y:S01]  /*3180*/  LOP3.LUT R2, R2, 0xffff, RZ, 0xc0, !PT ;  /* 0x0000ffff02027812 */ /* 0x000fe200078ec0ff */
[----:B------:R-:W-:Y:S01]  /*3190*/  IMAD.MOV.U32 R11, RZ, RZ, 0x1 ;  /* 0x00000001ff0b7424 */ /* 0x000fe200078e00ff */
[----:B------:R-:W-:Y:S01]  /*31a0*/  CS2R R8, SRZ ;  /* 0x0000000000087805 */ /* 0x000fe2000001ff00 */
[----:B------:R-:W1:Y:S01]  /*31b0*/  LDCU UR7, c[0x0][0x38c] ;  /* 0x00007180ff0777ac */ /* 0x000e620008000800 */
[----:B------:R-:W-:Y:S01]  /*31c0*/  R2UR UR42, R2 ;  /* 0x00000000022a72ca */ /* 0x000fe200000e0000 */
[----:B------:R-:W-:Y:S01]  /*31d0*/  IMAD.MOV.U32 R10, RZ, RZ, RZ ;  /* 0x000000ffff0a7224 */ /* 0x000fe200078e00ff */
[----:B------:R-:W-:Y:S01]  /*31e0*/  UMOV UR45, URZ ;  /* 0x000000ff002d7c82 */ /* 0x000fe20008000000 */
[----:B------:R-:W-:Y:S01]  /*31f0*/  UMOV UR39, URZ ;  /* 0x000000ff00277c82 */ /* 0x000fe20008000000 */
[----:B---3--:R-:W-:Y:S01]  /*3200*/  ULEA UR41, UR4, UR41, 0x18 ;  /* 0x0000002904297291 */ /* 0x008fe2000f8ec0ff */
[----:B------:R-:W-:Y:S01]  /*3210*/  UMOV UR62, 0x0 ;  /* 0x00000000003e7882 */ /* 0x000fe20000000000 */
[----:B------:R-:W-:-:S02]  /*3220*/  UMOV UR63, 0x4400010 ;  /* 0x04400010003f7882 */ /* 0x000fc40000000000 */
[----:B------:R-:W-:Y:S02]  /*3230*/  UIADD3 UR5, UPT, UPT, UR41, 0x8800, URZ ;  /* 0x0000880029057890 */ /* 0x000fe4000fffe0ff */
[----:B------:R-:W-:Y:S02]  /*3240*/  UIADD3 UR4, UPT, UPT, UR41, 0x10800, URZ ;  /* 0x0001080029047890 */ /* 0x000fe4000fffe0ff */
[----:B----4-:R-:W-:Y:S01]  /*3250*/  UIADD3 UR6, UPT, UPT, UR6, 0x7f, URZ ;  /* 0x0000007f06067890 */ /* 0x010fe2000fffe0ff */
[----:B--2---:R-:W2:Y:S01]  /*3260*/  LDS R0, [UR41+0x120] ;  /* 0x00012029ff007984 */ /* 0x004ea20008000800 */
[----:B------:R-:W-:Y:S02]  /*3270*/  USHF.R.U32.HI UR5, URZ, 0x4, UR5 ;  /* 0x00000004ff057899 */ /* 0x000fe40008011605 */
[----:B------:R-:W-:Y:S02]  /*3280*/  USHF.R.S32.HI UR47, URZ, 0x1f, UR6 ;  /* 0x0000001fff2f7899 */ /* 0x000fe40008011406 */
[----:B------:R-:W-:-:S02]  /*3290*/  USHF.R.U32.HI UR4, URZ, 0x4, UR4 ;  /* 0x00000004ff047899 */ /* 0x000fc40008011604 */
[----:B------:R-:W-:Y:S02]  /*32a0*/  ULEA.HI UR47, UR47, UR6, URZ, 0x7 ;  /* 0x000000062f2f7291 */ /* 0x000fe4000f8f38ff */
[----:B------:R-:W-:Y:S02]  /*32b0*/  ULOP3.LUT UR5, UR5, 0x3fff, URZ, 0xc0, !UPT ;  /* 0x00003fff05057892 */ /* 0x000fe4000f8ec0ff */
[----:B------:R-:W-:Y:S02]  /*32c0*/  USHF.R.S32.HI UR47, URZ, 0x7, UR47 ;  /* 0x00000007ff2f7899 */ /* 0x000fe4000801142f */
[----:B------:R-:W-:Y:S02]  /*32d0*/  ULOP3.LUT UR4, UR4, 0x3fff, URZ, 0xc0, !UPT ;  /* 0x00003fff04047892 */ /* 0x000fe4000f8ec0ff */
[----:B------:R-:W-:Y:S01]  /*32e0*/  UISETP.LT.AND UP0, UPT, UR47, 0x1, UPT ;  /* 0x000000012f00788c */ /* 0x000fe2000bf01270 */
[----:B------:R-:W-:Y:S01]  /*32f0*/  UMOV UR60, 0x0 ;  /* 0x00000000003c7882 */ /* 0x000fe20000000000 */
[----:B------:R-:W-:-:S02]  /*3300*/  UMOV UR61, 0x4400010 ;  /* 0x04400010003d7882 */ /* 0x000fc40000000000 */
[----:B------:R-:W-:Y:S01]  /*3310*/  USEL UR64, UR47, 0x1, !UP0 ;  /* 0x000000012f407887 */ /* 0x000fe2000c000000 */
[----:B------:R-:W-:Y:S01]  /*3320*/  UMOV UR58, 0x0 ;  /* 0x00000000003a7882 */ /* 0x000fe20000000000 */
[----:B------:R-:W-:Y:S01]  /*3330*/  UMOV UR59, 0x4400010 ;  /* 0x04400010003b7882 */ /* 0x000fe20000000000 */
[----:B------:R-:W-:Y:S01]  /*3340*/  UMOV UR56, 0x0 ;  /* 0x0000000000387882 */ /* 0x000fe20000000000 */
[----:B------:R-:W-:Y:S01]  /*3350*/  UMOV UR57, 0x4400010 ;  /* 0x0440001000397882 */ /* 0x000fe20000000000 */
[----:B------:R-:W-:Y:S01]  /*3360*/  UMOV UR54, 0x0 ;  /* 0x0000000000367882 */ /* 0x000fe20000000000 */
[----:B------:R-:W-:Y:S01]  /*3370*/  UMOV UR55, 0x4400010 ;  /* 0x0440001000377882 */ /* 0x000fe20000000000 */
[----:B------:R-:W-:Y:S01]  /*3380*/  UMOV UR52, 0x0 ;  /* 0x0000000000347882 */ /* 0x000fe20000000000 */
[----:B------:R-:W-:Y:S01]  /*3390*/  UMOV UR53, 0x4400010 ;  /* 0x0440001000357882 */ /* 0x000fe20000000000 */
[----:B------:R-:W-:Y:S02]  /*33a0*/  ULOP3.LUT UR43, UR5, 0x10000, URZ, 0xfc, !UPT ;  /* 0x00010000052b7892 */ /* 0x000fe4000f8efcff */
[----:B------:R-:W-:-:S02]  /*33b0*/  ULOP3.LUT UR44, UR4, 0x10000, URZ, 0xfc, !UPT ;  /* 0x00010000042c7892 */ /* 0x000fc4000f8efcff */
[----:B------:R-:W-:Y:S02]  /*33c0*/  UIADD3 UR64, UPT, UPT, -UR64, URZ, URZ ;  /* 0x000000ff40407290 */ /* 0x000fe4000fffe1ff */
[----:B-1----:R-:W-:Y:S01]  /*33d0*/  UISETP.GE.AND UP4, UPT, UR7, 0x1, UPT ;  /* 0x000000010700788c */ /* 0x002fe2000bf86270 */
[----:B------:R-:W-:Y:S01]  /*33e0*/  UMOV UR50, 0x0 ;  /* 0x0000000000327882 */ /* 0x000fe20000000000 */
[----:B------:R-:W-:Y:S01]  /*33f0*/  UMOV UR51, 0x4400010 ;  /* 0x0440001000337882 */ /* 0x000fe20000000000 */
[----:B------:R-:W-:Y:S01]  /*3400*/  UMOV UR48, 0x0 ;  /* 0x0000000000307882 */ /* 0x000fe20000000000 */
[----:B--2---:R-:W-:Y:S01]  /*3410*/  R2UR UR65, R0 ;  /* 0x00000000004172ca */ /* 0x004fe200000e0000 */
[----:B------:R-:W-:-:S14]  /*3420*/  UMOV UR49, 0x4400010 ;  /* 0x0440001000317882 */ /* 0x000fdc0000000000 */
.L_x_64:
[----:B------:R-:W-:Y:S02]  /*3430*/  LEA R0, R10, UR41, 0x3 ;  /* 0x000000290a007c11 */ /* 0x000fe4000f8e18ff */
[----:B------:R-:W-:Y:S02]  /*3440*/  SHF.L.U32 R5, R9, 0x1f, RZ ;  /* 0x0000001f09057819 */ /* 0x000fe400000006ff */
[----:B------:R-:W-:Y:S01]  /*3450*/  PLOP3.LUT P0, PT, PT, PT, UP4, 0x80, 0x8 ;  /* 0x000000000008781c */ /* 0x000fe20003f0f048 */
[----:B------:R-:W-:Y:S01]  /*3460*/  VIADD R3, R0, 0x80 ;  /* 0x0000008000037836 */ /* 0x000fe20000000000 */
[----:B-1----:R-:W1:Y:S02]  /*3470*/  SYNCS.PHASECHK.TRANS64.TRYWAIT P1, [R0+URZ+0x70], R5 ;  /* 0x00007005000075a7 */ /* 0x002e6400080211ff */
[----:B-1-3--:R-:W-:Y:S09]  /*3480*/  @!P1 BRA `(.L_x_58) ;  /* 0x0000006400c09947 */ /* 0x00aff20003800000 */
.L_x_147:
[----:B------:R-:W-:Y:S01]  /*3490*/  LEA R4, R10, UR41, 0x4 ;  /* 0x000000290a047c11 */ /* 0x000fe2000f8e20ff */
[----:B------:R-:W-:Y:S01]  /*34a0*/  @UP4 ULEA UR4, UR39, UR41, 0x3 ;  /* 0x0000002927044291 */ /* 0x000fe2000f8e18ff */
[----:B------:R-:W-:Y:S01]  /*34b0*/  PLOP3.LUT P2, PT, PT, PT, PT, 0x80, 0x8 ;  /* 0x000000000008781c */ /* 0x000fe20003f4f070 */
[----:B------:R-:W-:Y:S01]  /*34c0*/  ULEA UR46, UR45, UR41, 0x3 ;  /* 0x000000292d2e7291 */ /* 0x000fe2000f8e18ff */
[----:B------:R-:W-:Y:S02]  /*34d0*/  PRMT R3, RZ, 0x654, R3 ;  /* 0x00000654ff037816 */ /* 0x000fe40000000003 */
[----:B-1----:R-:W1:Y:S01]  /*34e0*/  LDS.128 R4, [R4+0x100] ;  /* 0x0001000004047984 */ /* 0x002e620000000c00 */
[----:B------:R-:W-:Y:S02]  /*34f0*/  @P0 SHF.L.U32 R2, R8, 0x1f, RZ ;  /* 0x0000001f08020819 */ /* 0x000fe400000006ff */
[----:B------:R-:W-:Y:S01]  /*3500*/  SHF.L.U32 R0, R11, 0x1f, RZ ;  /* 0x0000001f0b007819 */ /* 0x000fe200000006ff */
[----:B------:R-:W-:Y:S01]  /*3510*/  @!PT LDS RZ, [RZ] ;  /* 0x00000000fffff984 */ /* 0x000fe20000000800 */
[----:B------:R-:W-:Y:S01]  /*3520*/  @!PT LDS RZ, [RZ] ;  /* 0x00000000fffff984 */ /* 0x000fe20000000800 */
[----:B------:R-:W-:Y:S01]  /*3530*/  @!PT LDS RZ, [RZ] ;  /* 0x00000000fffff984 */ /* 0x000fe20000000800 */
[----:B------:R-:W-:Y:S01]  /*3540*/  @!PT LDS RZ, [RZ] ;  /* 0x00000000fffff984 */ /* 0x000fe20000000800 */
[----:B------:R2:W-:Y:S06]  /*3550*/  MEMBAR.ALL.CTA ;  /* 0x0000000000007992 */ /* 0x0005ec0000008000 */
[----:B--2---:R-:W2:Y:S02]  /*3560*/  FENCE.VIEW.ASYNC.S ;  /* 0x00000000000073c6 */ /* 0x004ea40000000000 */
[----:B--2---:R2:W-:Y:S01]  /*3570*/  SYNCS.ARRIVE.TRANS64.RED.A1T0 RZ, [R3+URZ], RZ ;  /* 0x000000ff03ff79a7 */ /* 0x0045e200081004ff */
[----:B------:R2:W3:Y:S01]  /*3580*/  @P0 SYNCS.PHASECHK.TRANS64.TRYWAIT P2, [UR4], R2 ;  /* 0x00000002ff0005a7 */ /* 0x0004e20008041104 */
[----:B------:R-:W-:Y:S01]  /*3590*/  ULEA.HI UR4, UR45, UR45, URZ, 0x1 ;  /* 0x0000002d2d047291 */ /* 0x000fe2000f8f08ff */
[----:B-1----:R-:W-:-:S03]  /*35a0*/  LOP3.LUT P1, RZ, R6, 0x1, RZ, 0xc0, !PT ;  /* 0x0000000106ff7812 */ /* 0x002fc6000782c0ff */
[----:B------:R-:W-:Y:S02]  /*35b0*/  USHF.L.U32 UR5, UR4, 0x7, URZ ;  /* 0x0000000704057899 */ /* 0x000fe400080006ff */
[----:B------:R-:W-:Y:S02]  /*35c0*/  ULOP3.LUT UR36, UR4, 0xffe, URZ, 0xc0, !UPT ;  /* 0x00000ffe04247892 */ /* 0x000fe4000f8ec0ff */
[----:B------:R-:W-:Y:S02]  /*35d0*/  ULOP3.LUT UR4, UR5, 0xffffff00, URZ, 0xc0, !UPT ;  /* 0xffffff0005047892 */ /* 0x000fe4000f8ec0ff */
[----:B------:R-:W-:Y:S02]  /*35e0*/  UIADD3 UR36, UPT, UPT, -UR36, UR45, URZ ;  /* 0x0000002d24247290 */ /* 0x000fe4000fffe1ff */
[----:B------:R-:W-:Y:S01]  /*35f0*/  UIADD3 UR4, UPT, UPT, UR65, UR4, URZ ;  /* 0x0000000441047290 */ /* 0x000fe2000fffe0ff */
[----:B------:R-:W1:Y:S03]  /*3600*/  SYNCS.PHASECHK.TRANS64.TRYWAIT P0, [UR46+0xb0], R0 ;  /* 0x0000b000ff0075a7 */ /* 0x000e66000800112e */
[----:B------:R-:W-:Y:S01]  /*3610*/  ULEA UR36, UR36, UR4, 0x14 ;  /* 0x0000000424247291 */ /* 0x000fe2000f8ea0ff */
[----:B-123--:R-:W-:Y:S11]  /*3620*/  @!P0 BRA `(.L_x_59) ;  /* 0x00000064006c8947 */ /* 0x00eff60003800000 */
.L_x_149:
[----:B------:R-:W-:Y:S01]  /*3630*/  IADD3 R10, PT, PT, R10, 0x1, RZ ;  /* 0x000000010a0a7810 */ /* 0x000fe20007ffe0ff */
[----:B------:R-:W-:Y:S06]  /*3640*/  BRA.U !UP4, `(.L_x_60) ;  /* 0x000000050c107547 */ /* 0x000fec000b800000 */
[----:B------:R-:W-:Y:S01]  /*3650*/  UPLOP3.LUT UP2, UPT, UPT, UPT, UPT, 0x40, 0x4 ;  /* 0x000000000004789c */ /* 0x000fe20003f4e870 */
[----:B------:R-:W-:Y:S01]  /*3660*/  UMOV UR38, UR64 ;  /* 0x0000004000267c82 */ /* 0x000fe20008000000 */
[----:B------:R-:W-:Y:S01]  /*3670*/  UMOV UR37, UR47 ;  /* 0x0000002f00257c82 */ /* 0x000fe20008000000 */
[----:B------:R-:W-:-:S08]  /*3680*/  UMOV UR5, UR39 ;  /* 0x0000002700057c82 */ /* 0x000fd00008000000 */
.L_x_63:
[----:B------:R-:W-:Y:S02]  /*3690*/  UIADD3 UR38, UPT, UPT, UR38, 0x1, URZ ;  /* 0x0000000126267890 */ /* 0x000fe4000fffe0ff */
[----:B------:R-:W-:Y:S02]  /*36a0*/  ULEA UR7, UR5, UR41, 0x3 ;  /* 0x0000002905077291 */ /* 0x000fe4000f8e18ff */
[----:B------:R-:W-:Y:S01]  /*36b0*/  UISETP.NE.AND UP3, UPT, UR38, URZ, UPT ;  /* 0x000000ff2600728c */ /* 0x000fe2000bf65270 */
[----:B--23--:R-:W-:Y:S10]  /*36c0*/  @P2 BRA `(.L_x_61) ;  /* 0x00000000000c2947 */ /* 0x00cff40003800000 */
[----:B-1----:R-:W-:Y:S04]  /*36d0*/  SHF.L.U32 R3, R8, 0x1f, RZ ;  /* 0x0000001f08037819 */ /* 0x002fe800000006ff */
[----:B------:R-:W1:Y:S02]  /*36e0*/  SYNCS.PHASECHK.TRANS64.TRYWAIT P0, [UR7], R3 ;  /* 0x00000003ff0075a7 */ /* 0x000e640008001107 */
[----:B-1----:R-:W-:Y:S05]  /*36f0*/  @!P0 BRA `(.L_x_62) ;  /* 0x0000006400508947 */ /* 0x002fea0003800000 */
.L_x_61:
[----:B------:R-:W-:Y:S01]  /*3700*/  UISETP.NE.AND UP0, UPT, UR37, 0x1, UPT ;  /* 0x000000012500788c */ /* 0x000fe2000bf05270 */
[----:B------:R-:W-:Y:S01]  /*3710*/  PLOP3.LUT P2, PT, PT, PT, PT, 0x80, 0x8 ;  /* 0x000000000008781c */ /* 0x000fe20003f4f070 */
[----:B------:R-:W-:Y:S02]  /*3720*/  UIADD3 UR4, UPT, UPT, UR5, 0x1, URZ ;  /* 0x0000000105047890 */ /* 0x000fe4000fffe0ff */
[----:B------:R-:W-:Y:S02]  /*3730*/  UIADD3 UR40, UPT, UPT, UR7, 0x10, URZ ;  /* 0x0000001007287890 */ /* 0x000fe4000fffe0ff */
[----:B------:R-:W-:Y:S01]  /*3740*/  UISETP.NE.AND UP1, UPT, UR4, 0x2, UPT ;  /* 0x000000020400788c */ /* 0x000fe2000bf25270 */
[----:B------:R-:W-:Y:S01]  /*3750*/  PLOP3.LUT P0, PT, PT, PT, UP0, 0x80, 0x8 ;  /* 0x000000000008781c */ /* 0x000fe20003f0f008 */
[----:B------:R-:W-:Y:S02]  /*3760*/  UIADD3 UR37, UPT, UPT, UR37, -0x1, URZ ;  /* 0xffffffff25257890 */ /* 0x000fe4000fffe0ff */
[----:B------:R-:W-:Y:S02]  /*3770*/  USEL UR6, URZ, 0x1, UP1 ;  /* 0x00000001ff067887 */ /* 0x000fe40008800000 */
[----:B------:R-:W-:Y:S01]  /*3780*/  USEL UR39, UR4, URZ, UP1 ;  /* 0x000000ff04277287 */ /* 0x000fe20008800000 */
[----:B------:R-:W-:Y:S01]  /*3790*/  UMOV UR7, 0x40004040 ;  /* 0x4000404000077882 */ /* 0x000fe20000000000 */
[----:B------:R-:W-:Y:S02]  /*37a0*/  UMOV UR35, 0x40004040 ;  /* 0x4000404000237882 */ /* 0x000fe40000000000 */
[----:B------:R-:W-:Y:S01]  /*37b0*/  @UP0 ULEA UR4, UR39, UR41, 0x3 ;  /* 0x0000002927040291 */ /* 0x000fe2000f8e18ff */
[----:B------:R-:W-:Y:S01]  /*37c0*/  LOP3.LUT R8, R8, UR6, RZ, 0x3c, !PT ;  /* 0x0000000608087c12 */ /* 0x000fe2000f8e3cff */
[----:B------:R-:W-:Y:S01]  /*37d0*/  ULEA UR6, UR5, UR44, 0xc ;  /* 0x0000002c05067291 */ /* 0x000fe2000f8e60ff */
[----:B------:R-:W-:Y:S02]  /*37e0*/  UMOV UR33, 0x40004040 ;  /* 0x4000404000217882 */ /* 0x000fe40000000000 */
[----:B-1----:R-:W-:Y:S01]  /*37f0*/  @P0 SHF.L.U32 R0, R8, 0x1f, RZ ;  /* 0x0000001f08000819 */ /* 0x002fe200000006ff */
[----:B------:R-:W-:Y:S02]  /*3800*/  UIADD3 UR34, UPT, UPT, UR6, 0x2, URZ ;  /* 0x0000000206227890 */ /* 0x000fe4000fffe0ff */
[----:B------:R-:W-:Y:S01]  /*3810*/  UIADD3 UR30, UPT, UPT, UR6, 0x4, URZ ;  /* 0x00000004061e7890 */ /* 0x000fe2000fffe0ff */
[----:B------:R2:W3:Y:S01]  /*3820*/  @P0 SYNCS.PHASECHK.TRANS64.TRYWAIT P2, [UR4], R0 ;  /* 0x00000000ff0005a7 */ /* 0x0004e20008041104 */
[----:B------:R-:W-:Y:S02]  /*3830*/  ULEA UR4, UR5, UR43, 0xa ;  /* 0x0000002b05047291 */ /* 0x000fe4000f8e50ff */
[----:B------:R-:W-:Y:S02]  /*3840*/  UIADD3 UR26, UPT, UPT, UR6, 0x6, URZ ;  /* 0x00000006061a7890 */ /* 0x000fe4000fffe0ff */
        /* <DEDUP_REMOVED lines=10> */
[----:B------:R-:W-:Y:S01]  /*38f0*/  UIADD3 UR8, UPT, UPT, UR4, 0x206, URZ ;  /* 0x0000020604087890 */ /* 0x000fe2000fffe0ff */
[----:B------:R-:W-:Y:S01]  /*3900*/  UMOV UR5, 0x40004040 ;  /* 0x4000404000057882 */ /* 0x000fe20000000000 */
[----:B------:R-:W-:Y:S01]  /*3910*/  UMOV UR31, 0x40004040 ;  /* 0x40004040001f7882 */ /* 0x000fe20000000000 */
[----:B------:R1:W-:Y:S01]  /*3920*/  UTCHMMA gdesc[UR4], gdesc[UR6], tmem[UR36], tmem[UR62], idesc[UR63], UP2 ;  /* 0x00ff3e06040075ea */ /* 0x0003e20009000024 */
[----:B------:R-:W-:Y:S01]  /*3930*/  UPLOP3.LUT UP2, UPT, UPT, UPT, UPT, 0x80, 0x8 ;  /* 0x000000000008789c */ /* 0x000fe20003f4f070 */
[----:B------:R2:W-:Y:S01]  /*3940*/  UTCHMMA gdesc[UR32], gdesc[UR34], tmem[UR36], tmem[UR60], idesc[UR61], UPT ;  /* 0x00ff3c22200075ea */ /* 0x0005e2000b800024 */
[----:B------:R-:W-:Y:S01]  /*3950*/  UMOV UR29, 0x40004040 ;  /* 0x40004040001d7882 */ /* 0x000fe20000000000 */
[----:B------:R-:W-:Y:S01]  /*3960*/  UMOV UR27, 0x40004040 ;  /* 0x40004040001b7882 */ /* 0x000fe20000000000 */
        /* <DEDUP_REMOVED lines=12> */
[----:B------:R-:W-:Y:S01]  /*3a30*/  UMOV UR9, 0x40004040 ;  /* 0x4000404000097882 */ /* 0x000fe20000000000 */
[----:B------:R2:W-:Y:S01]  /*3a40*/  UTCHMMA gdesc[UR12], gdesc[UR14], tmem[UR36], tmem[UR50], idesc[UR51], UPT ;  /* 0x00ff320e0c0075ea */ /* 0x0005e2000b800024 */
[----:B------:R2:W-:Y:S01]  /*3a50*/  UTCHMMA gdesc[UR8], gdesc[UR10], tmem[UR36], tmem[UR48], idesc[UR49], UPT ;  /* 0x00ff300a080075ea */ /* 0x0005e2000b800024 */
[----:B------:R2:W-:Y:S01]  /*3a60*/  UTCBAR.MULTICAST [UR40], URZ, UR42 ;  /* 0x000000ff280073e9 */ /* 0x0005e2000800082a */
[----:B-1----:R-:W-:Y:S01]  /*3a70*/  UMOV UR5, UR39 ;  /* 0x0000002700057c82 */ /* 0x002fe20008000000 */
[----:B------:R-:W-:Y:S05]  /*3a80*/  BRA.U UP3, `(.L_x_63) ;  /* 0xfffffffd03007547 */ /* 0x000fea000b83ffff */
.L_x_60:
[----:B------:R-:W-:Y:S01]  /*3a90*/  UIADD3 UR4, UPT, UPT, UR45, 0x1, URZ ;  /* 0x000000012d047890 */ /* 0x000fe2000fffe0ff */
[C---:B------:R-:W-:Y:S01]  /*3aa0*/  ISETP.NE.AND P0, PT, R10.reuse, 0x2, PT ;  /* 0x000000020a00780c */ /* 0x040fe20003f05270 */
[----:B------:R-:W-:Y:S02]  /*3ab0*/  UIADD3 UR5, UPT, UPT, UR46, 0x90, URZ ;  /* 0x000000902e057890 */ /* 0x000fe4000fffe0ff */
[----:B------:R-:W-:Y:S01]  /*3ac0*/  UISETP.NE.AND UP0, UPT, UR4, 0x4, UPT ;  /* 0x000000040400788c */ /* 0x000fe2000bf05270 */
[----:B-12---:R-:W-:Y:S02]  /*3ad0*/  SEL R0, RZ, 0x1, P0 ;  /* 0x00000001ff007807 */ /* 0x006fe40000000000 */
[----:B------:R-:W-:Y:S01]  /*3ae0*/  SEL R10, R10, RZ, P0 ;  /* 0x000000ff0a0a7207 */ /* 0x000fe20000000000 */
[----:B------:R-:W-:Y:S01]  /*3af0*/  USEL UR6, URZ, 0x1, UP0 ;  /* 0x00000001ff067887 */ /* 0x000fe20008000000 */
[----:B------:R-:W-:Y:S01]  /*3b00*/  LOP3.LUT R9, R9, R0, RZ, 0x3c, !PT ;  /* 0x0000000009097212 */ /* 0x000fe200078e3cff */
[----:B------:R-:W-:Y:S01]  /*3b10*/  USEL UR45, UR4, URZ, UP0 ;  /* 0x000000ff042d7287 */ /* 0x000fe20008000000 */
[----:B------:R1:W-:Y:S03]  /*3b20*/  UTCBAR [UR5], URZ ;  /* 0x000000ff050073e9 */ /* 0x0003e600080000ff */
[----:B------:R-:W-:Y:S01]  /*3b30*/  LOP3.LUT R11, R11, UR6, RZ, 0x3c, !PT ;  /* 0x000000060b0b7c12 */ /* 0x000fe2000f8e3cff */
[----:B------:R-:W-:Y:S07]  /*3b40*/  @P1 BRA `(.L_x_64) ;  /* 0xfffffff800381947 */ /* 0x000fee000383ffff */
[----:B------:R-:W2:Y:S01]  /*3b50*/  S2UR UR8, SR_CgaCtaId ;  /* 0x00000000000879c3 */ /* 0x000ea20000008800 */
[----:B------:R-:W-:Y:S01]  /*3b60*/  ELECT P0, URZ, PT ;  /* 0x0000000000ff782f */ /* 0x000fe20003800000 */
[----:B------:R-:W-:Y:S01]  /*3b70*/  IMAD.MOV.U32 R0, RZ, RZ, 0x1 ;  /* 0x00000001ff007424 */ /* 0x000fe200078e00ff */
[----:B------:R-:W-:Y:S01]  /*3b80*/  UIADD3 UR41, UPT, UPT, UR41, 0xb0, URZ ;  /* 0x000000b029297890 */ /* 0x000fe2000fffe0ff */
[----:B------:R-:W-:Y:S01]  /*3b90*/  SHF.L.U32 R3, R11, 0x1f, RZ ;  /* 0x0000001f0b037819 */ /* 0x000fe200000006ff */
[----:B------:R-:W-:-:S03]  /*3ba0*/  UMOV UR4, 0x40 ;  /* 0x0000004000047882 */ /* 0x000fc60000000000 */
[----:B------:R-:W-:Y:S01]  /*3bb0*/  UVIRTCOUNT.DEALLOC.SMPOOL 0x80 ;  /* 0x000000800000784c */ /* 0x000fe20000000000 */
[----:B--2---:R-:W-:Y:S02]  /*3bc0*/  ULEA UR8, UR8, UR4, 0x18 ;  /* 0x0000000408087291 */ /* 0x004fe4000f8ec0ff */
[----:B------:R-:W-:-:S07]  /*3bd0*/  ULEA UR4, UR45, UR41, 0x3 ;  /* 0x000000292d047291 */ /* 0x000fce000f8e18ff */
[----:B------:R2:W-:Y:S02]  /*3be0*/  @P0 STS.U8 [UR8+0x1c], R0 ;  /* 0x00001c00ff000988 */ /* 0x0005e40008000008 */
[----:B------:R-:W4:Y:S02]  /*3bf0*/  SYNCS.PHASECHK.TRANS64.TRYWAIT P0, [UR4], R3 ;  /* 0x00000003ff0075a7 */ /* 0x000f240008001104 */
[----:B--2-4-:R-:W-:Y:S05]  /*3c00*/  @!P0 BRA `(.L_x_65) ;  /* 0x0000006000248947 */ /* 0x014fea0003800000 */
.L_x_152:
[----:B------:R-:W-:-:S04]  /*3c10*/  UIADD3 UR4, UPT, UPT, UR45, 0x1, URZ ;  /* 0x000000012d047890 */ /* 0x000fc8000fffe0ff */
[----:B------:R-:W-:-:S04]  /*3c20*/  UISETP.NE.AND UP0, UPT, UR4, 0x4, UPT ;  /* 0x000000040400788c */ /* 0x000fc8000bf05270 */
[----:B------:R-:W-:Y:S02]  /*3c30*/  USEL UR6, URZ, 0x1, UP0 ;  /* 0x00000001ff067887 */ /* 0x000fe40008000000 */
[----:B------:R-:W-:-:S04]  /*3c40*/  USEL UR4, UR4, URZ, UP0 ;  /* 0x000000ff04047287 */ /* 0x000fc80008000000 */
[----:B-1----:R-:W-:Y:S01]  /*3c50*/  ULEA UR5, UR4, UR41, 0x3 ;  /* 0x0000002904057291 */ /* 0x002fe2000f8e18ff */
[----:B------:R-:W-:-:S04]  /*3c60*/  LOP3.LUT R2, R11, UR6, RZ, 0x3c, !PT ;  /* 0x000000060b027c12 */ /* 0x000fc8000f8e3cff */
[----:B--2---:R-:W-:-:S04]  /*3c70*/  SHF.L.U32 R3, R2, 0x1f, RZ ;  /* 0x0000001f02037819 */ /* 0x004fc800000006ff */
[----:B------:R-:W1:Y:S02]  /*3c80*/  SYNCS.PHASECHK.TRANS64.TRYWAIT P0, [UR5], R3 ;  /* 0x00000003ff0075a7 */ /* 0x000e640008001105 */
[----:B-1----:R-:W-:Y:S05]  /*3c90*/  @!P0 BRA `(.L_x_66) ;  /* 0x0000006000188947 */ /* 0x002fea0003800000 */
.L_x_154:
[----:B------:R-:W-:-:S04]  /*3ca0*/  UIADD3 UR4, UPT, UPT, UR4, 0x1, URZ ;  /* 0x0000000104047890 */ /* 0x000fc8000fffe0ff */
[----:B------:R-:W-:-:S04]  /*3cb0*/  UISETP.NE.AND UP0, UPT, UR4, 0x4, UPT ;  /* 0x000000040400788c */ /* 0x000fc8000bf05270 */
[----:B------:R-:W-:Y:S02]  /*3cc0*/  USEL UR6, URZ, 0x1, UP0 ;  /* 0x00000001ff067887 */ /* 0x000fe40008000000 */
[----:B------:R-:W-:-:S04]  /*3cd0*/  USEL UR4, UR4, URZ, UP0 ;  /* 0x000000ff04047287 */ /* 0x000fc80008000000 */
[----:B------:R-:W-:Y:S01]  /*3ce0*/  ULEA UR5, UR4, UR41, 0x3 ;  /* 0x0000002904057291 */ /* 0x000fe2000f8e18ff */
[----:B------:R-:W-:-:S04]  /*3cf0*/  LOP3.LUT R2, R2, UR6, RZ, 0x3c, !PT ;  /* 0x0000000602027c12 */ /* 0x000fc8000f8e3cff */
[----:B-1----:R-:W-:-:S04]  /*3d00*/  SHF.L.U32 R3, R2, 0x1f, RZ ;  /* 0x0000001f02037819 */ /* 0x002fc800000006ff */
[----:B------:R-:W1:Y:S02]  /*3d10*/  SYNCS.PHASECHK.TRANS64.TRYWAIT P0, [UR5], R3 ;  /* 0x00000003ff0075a7 */ /* 0x000e640008001105 */
[----:B-1----:R-:W-:Y:S05]  /*3d20*/  @!P0 BRA `(.L_x_67) ;  /* 0x00000060000c8947 */ /* 0x002fea0003800000 */
.L_x_156:
[----:B------:R-:W-:-:S04]  /*3d30*/  UIADD3 UR4, UPT, UPT, UR4, 0x1, URZ ;  /* 0x0000000104047890 */ /* 0x000fc8000fffe0ff */
[----:B------:R-:W-:-:S04]  /*3d40*/  UISETP.NE.AND UP0, UPT, UR4, 0x4, UPT ;  /* 0x000000040400788c */ /* 0x000fc8000bf05270 */
[----:B------:R-:W-:Y:S02]  /*3d50*/  USEL UR5, URZ, 0x1, UP0 ;  /* 0x00000001ff057887 */ /* 0x000fe40008000000 */
[----:B------:R-:W-:-:S04]  /*3d60*/  USEL UR4, UR4, URZ, UP0 ;  /* 0x000000ff04047287 */ /* 0x000fc80008000000 */
[----:B------:R-:W-:Y:S01]  /*3d70*/  ULEA UR4, UR4, UR41, 0x3 ;  /* 0x0000002904047291 */ /* 0x000fe2000f8e18ff */
[----:B-1----:R-:W-:-:S04]  /*3d80*/  LOP3.LUT R3, R2, UR5, RZ, 0x3c, !PT ;  /* 0x0000000502037c12 */ /* 0x002fc8000f8e3cff */
[----:B------:R-:W-:-:S04]  /*3d90*/  SHF.L.U32 R3, R3, 0x1f, RZ ;  /* 0x0000001f03037819 */ /* 0x000fc800000006ff */
[----:B------:R-:W1:Y:S02]  /*3da0*/  SYNCS.PHASECHK.TRANS64.TRYWAIT P0, [UR4], R3 ;  /* 0x00000003ff0075a7 */ /* 0x000e640008001104 */
[----:B-1----:R-:W-:Y:S05]  /*3db0*/  @!P0 BRA `(.L_x_68) ;  /* 0x0000006000008947 */ /* 0x002fea0003800000 */
.L_x_158:
[----:B------:R-:W-:Y:S01]  /*3dc0*/  NOP ;  /* 0x0000000000007918 */ /* 0x000fe20000000000 */
[----:B-1----:R-:W1:Y:S01]  /*3dd0*/  LDS R0, [UR8+0x14] ;  /* 0x00001408ff007984 */ /* 0x002e620008000800 */
[----:B------:R-:W-:Y:S01]  /*3de0*/  ULOP3.LUT UR4, UR65, 0xffff, URZ, 0xc0, !UPT ;  /* 0x0000ffff41047892 */ /* 0x000fe2000f8ec0ff */
[----:B------:R-:W-:Y:S01]  /*3df0*/  UMOV UR5, 0xffff ;  /* 0x0000ffff00057882 */ /* 0x000fe20000000000 */
[----:B------:R-:W-:Y:S02]  /*3e00*/  UMOV UR6, 0x1 ;  /* 0x0000000100067882 */ /* 0x000fe40000000000 */
[----:B------:R-:W-:-:S04]  /*3e10*/  USHF.R.U32.HI UR4, URZ, 0x5, UR4 ;  /* 0x00000005ff047899 */ /* 0x000fc80008011604 */
[----:B------:R-:W-:Y:S02]  /*3e20*/  USHF.L.U32 UR5, UR5, UR4, URZ ;  /* 0x0000000405057299 */ /* 0x000fe400080006ff */
[----:B------:R-:W-:-:S04]  /*3e30*/  USHF.L.U32 UR4, UR6, UR4, URZ ;  /* 0x0000000406047299 */ /* 0x000fc800080006ff */
[----:B-1----:R-:W-:-:S04]  /*3e40*/  LOP3.LUT R0, R0, UR5, RZ, 0xc0, !PT ;  /* 0x0000000500007c12 */ /* 0x002fc8000f8ec0ff */
[----:B------:R-:W-:-:S13]  /*3e50*/  ISETP.NE.AND P0, PT, R0, UR5, PT ;  /* 0x0000000500007c0c */ /* 0x000fda000bf05270 */
[----:B------:R-:W-:Y:S05]  /*3e60*/  @P0 BRA `(.L_x_69) ;  /* 0x0000000000580947 */ /* 0x000fea0003800000 */
[----:B------:R-:W1:Y:S02]  /*3e70*/  LDS R0, [UR8+0x18] ;  /* 0x00001808ff007984 */ /* 0x000e640008000800 */
[----:B-1----:R-:W-:-:S04]  /*3e80*/  LOP3.LUT R0, R0, UR4, RZ, 0xc0, !PT ;  /* 0x0000000400007c12 */ /* 0x002fc8000f8ec0ff */
[----:B------:R-:W-:-:S13]  /*3e90*/  ISETP.NE.AND P0, PT, R0, UR4, PT ;  /* 0x0000000400007c0c */ /* 0x000fda000bf05270 */
[----:B------:R-:W-:Y:S05]  /*3ea0*/  @P0 BRA `(.L_x_70) ;  /* 0x00000000003c0947 */ /* 0x000fea0003800000 */
[----:B------:R-:W1:Y:S01]  /*3eb0*/  S2R R2, SR_LANEID ;  /* 0x0000000000027919 */ /* 0x000e620000000000 */
[----:B------:R-:W-:Y:S01]  /*3ec0*/  ULOP3.LUT UR5, URZ, UR5, URZ, 0x33, !UPT ;  /* 0x00000005ff057292 */ /* 0x000fe2000f8e33ff */
[----:B------:R-:W-:Y:S01]  /*3ed0*/  LOP3.LUT R4, RZ, UR4, RZ, 0x33, !PT ;  /* 0x00000004ff047c12 */ /* 0x000fe2000f8e33ff */
[----:B------:R-:W-:Y:S02]  /*3ee0*/  VOTEU.ANY UR4, UPT, PT ;  /* 0x0000000000047886 */ /* 0x000fe400038e0100 */
[----:B------:R-:W-:Y:S01]  /*3ef0*/  UFLO.U32 UR4, UR4 ;  /* 0x00000004000472bd */ /* 0x000fe200080e0000 */
[----:B------:R-:W2:Y:S01]  /*3f00*/  REDUX UR6, R4 ;  /* 0x00000000040673c4 */ /* 0x000ea20000000000 */
[----:B------:R-:W-:-:S06]  /*3f10*/  IMAD.U32 R0, RZ, RZ, UR5 ;  /* 0x00000005ff007e24 */ /* 0x000fcc000f8e00ff */
[----:B------:R4:W-:Y:S01]  /*3f20*/  UTCATOMSWS.AND URZ, UR5 ;  /* 0x0000000500ff79e3 */ /* 0x0009e20008000000 */
[----:B------:R-:W3:Y:S01]  /*3f30*/  REDUX UR7, R0 ;  /* 0x00000000000773c4 */ /* 0x000ee20000000000 */
[----:B-1----:R-:W-:Y:S01]  /*3f40*/  ISETP.EQ.U32.AND P0, PT, R2, UR4, PT ;  /* 0x0000000402007c0c */ /* 0x002fe2000bf02070 */
[----:B--2---:R-:W-:Y:S01]  /*3f50*/  IMAD.U32 R2, RZ, RZ, UR6 ;  /* 0x00000006ff027e24 */ /* 0x004fe2000f8e00ff */
[----:B---3--:R-:W-:-:S11]  /*3f60*/  MOV R3, UR7 ;  /* 0x0000000700037c02 */ /* 0x008fd60008000f00 */
[----:B------:R4:W-:Y:S04]  /*3f70*/  @P0 ATOMS.AND RZ, [UR8+0x14], R3 ;  /* 0x00001403ffff098c */ /* 0x0009e8000a800008 */
[----:B------:R4:W-:Y:S01]  /*3f80*/  @P0 ATOMS.AND RZ, [UR8+0x18], R2 ;  /* 0x00001802ffff098c */ /* 0x0009e2000a800008 */
[----:B------:R-:W-:Y:S05]  /*3f90*/  BRA `(.L_x_71) ;  /* 0x0000000000147947 */ /* 0x000fea0003800000 */
.L_x_70:
[----:B------:R-:W-:Y:S02]  /*3fa0*/  MOV R2, 0x3fc0 ;  /* 0x00003fc000027802 */ /* 0x000fe40000000f00 */
[----:B---3-5:R-:W-:Y:S05]  /*3fb0*/  CALL.REL.NOINC `($__internal_0_$__cuda_sm10x_tcgen05_guardrail_trap_col_being_dealloced_not_returned_by_alloc) ;  /* 0x0000006000e87944 */ /* 0x028fea0003c00000 */
[----:B------:R-:W-:Y:S05]  /*3fc0*/  BRA `(.L_x_71) ;  /* 0x0000000000087947 */ /* 0x000fea0003800000 */
.L_x_69:
[----:B------:R-:W-:Y:S02]  /*3fd0*/  MOV R2, 0x3ff0 ;  /* 0x00003ff000027802 */ /* 0x000fe40000000f00 */
[----:B---3-5:R-:W-:Y:S05]  /*3fe0*/  CALL.REL.NOINC `($__internal_2_$__cuda_sm10x_tcgen05_guardrail_trap_unallocated_columns_being_dealloced) ;  /* 0x0000006000f47944 */ /* 0x028fea0003c00000 */
.L_x_71:
[----:B------:R-:W-:Y:S01]  /*3ff0*/  NOP ;  /* 0x0000000000007918 */ /* 0x000fe20000000000 */
[----:B----4-:R-:W-:Y:S05]  /*4000*/  EXIT ;  /* 0x000000000000794d */ /* 0x010fea0003800000 */
.L_x_53:
[----:B------:R-:W-:-:S09]  /*4010*/  UISETP.NE.OR UP0, UPT, UR18, 0x3, !UP3 ;  /* 0x000000031200788c */ /* 0x000fd2000df05670 */
[----:B------:R-:W-:Y:S05]  /*4020*/  BRA.U UP0, `(.L_x_72) ;  /* 0x0000001100807547 */ /* 0x000fea000b800000 */
[----:B------:R-:W2:Y:S01]  /*4030*/  LDCU.64 UR4, c[0x0][0x888] ;  /* 0x00011100ff0477ac */ /* 0x000ea20008000a00 */
[----:B------:R-:W3:Y:S01]  /*4040*/  LDC.64 R12, c[0x0][0x348] ;  /* 0x0000d200ff0c7b82 */ /* 0x000ee20000000a00 */
[----:B------:R-:W-:Y:S02]  /*4050*/  HFMA2 R9, -RZ, RZ, 0, 0 ;  /* 0x00000000ff097431 */ /* 0x000fe400000001ff */
[----:B------:R-:W-:Y:S01]  /*4060*/  IMAD.MOV.U32 R11, RZ, RZ, 0x1 ;  /* 0x00000001ff0b7424 */ /* 0x000fe200078e00ff */
[----:B------:R-:W4:Y:S01]  /*4070*/  LDCU UR38, c[0x0][0x370] ;  /* 0x00006e00ff2677ac */ /* 0x000f220008000800 */
[----:B------:R-:W-:Y:S01]  /*4080*/  IMAD.MOV.U32 R10, RZ, RZ, RZ ;  /* 0x000000ffff0a7224 */ /* 0x000fe200078e00ff */
[----:B------:R-:W-:Y:S01]  /*4090*/  MOV R3, 0x2000 ;  /* 0x0000200000037802 */ /* 0x000fe20000000f00 */
[----:B------:R-:W4:Y:S01]  /*40a0*/  LDCU.128 UR48, c[0x0][0xb10] ;  /* 0x00016200ff3077ac */ /* 0x000f220008000c00 */
[----:B------:R-:W1:Y:S01]  /*40b0*/  LDCU UR37, c[0x0][0x374] ;  /* 0x00006e80ff2577ac */ /* 0x000e620008000800 */
[----:B------:R-:W1:Y:S01]  /*40c0*/  LDCU.64 UR30, c[0x0][0x890] ;  /* 0x00011200ff1e77ac */ /* 0x000e620008000a00 */
[----:B------:R-:W1:Y:S01]  /*40d0*/  LDCU UR15, c[0x0][0xb0c] ;  /* 0x00016180ff0f77ac */ /* 0x000e620008000800 */
[----:B--2---:R-:W-:Y:S01]  /*40e0*/  UISETP.NE.U32.AND UP0, UPT, UR4, URZ, UPT ;  /* 0x000000ff0400728c */ /* 0x004fe2000bf05070 */
[----:B------:R-:W2:Y:S01]  /*40f0*/  LDCU UR44, c[0x0][0xb20] ;  /* 0x00016400ff2c77ac */ /* 0x000ea20008000800 */
[----:B------:R-:W2:Y:S01]  /*4100*/  LDCU UR4, c[0x0][0xb30] ;  /* 0x00016600ff0477ac */ /* 0x000ea20008000800 */
[----:B------:R-:W-:Y:S01]  /*4110*/  UMOV UR21, 0x400 ;  /* 0x0000040000157882 */ /* 0x000fe20000000000 */
[----:B----4-:R-:W-:-:S02]  /*4120*/  UIMAD.WIDE.U32 UR6, UR38, UR48, URZ ;  /* 0x00000030260672a5 */ /* 0x010fc4000f8e00ff */
[----:B-1----:R-:W-:Y:S02]  /*4130*/  UIMAD.WIDE.U32 UR8, UR37, UR51, URZ ;  /* 0x00000033250872a5 */ /* 0x002fe4000f8e00ff */
[----:B------:R-:W-:Y:S02]  /*4140*/  ULEA UR21, UR47, UR21, 0x18 ;  /* 0x000000152f157291 */ /* 0x000fe4000f8ec0ff */
[----:B------:R-:W-:Y:S02]  /*4150*/  USEL UR39, URZ, 0x1, UP6 ;  /* 0x00000001ff277887 */ /* 0x000fe4000b000000 */
[----:B------:R-:W-:Y:S02]  /*4160*/  UISETP.NE.U32.AND UP6, UPT, UR30, URZ, UPT ;  /* 0x000000ff1e00728c */ /* 0x000fe4000bfc5070 */
[----:B------:R-:W-:Y:S02]  /*4170*/  UIADD3 UR40, UPT, UPT, UR21, 0x38, URZ ;  /* 0x0000003815287890 */ /* 0x000fe4000fffe0ff */
[----:B------:R-:W-:-:S02]  /*4180*/  UISETP.NE.AND.EX UP5, UPT, UR5, URZ, UPT, UP0 ;  /* 0x000000ff0500728c */ /* 0x000fc4000bfa5300 */
[----:B------:R-:W-:Y:S01]  /*4190*/  UISETP.NE.AND UP0, UPT, UR42, 0x1, UPT ;  /* 0x000000012a00788c */ /* 0x000fe2000bf05270 */
[----:B------:R-:W-:Y:S01]  /*41a0*/  UMOV UR6, UR7 ;  /* 0x0000000700067c82 */ /* 0x000fe20008000000 */
[----:B------:R-:W-:Y:S01]  /*41b0*/  UMOV UR41, UR9 ;  /* 0x0000000900297c82 */ /* 0x000fe20008000000 */
[----:B------:R-:W-:Y:S02]  /*41c0*/  UISETP.NE.AND UP0, UPT, UR15, 0x1, UPT ;  /* 0x000000010f00788c */ /* 0x000fe4000bf05270 */
[----:B------:R-:W-:Y:S02]  /*41d0*/  UPLOP3.LUT UP4, UPT, UPT, UPT, UPT, 0x40, 0x4 ;  /* 0x000000000004789c */ /* 0x000fe40003f8e870 */
[----:B------:R-:W-:Y:S01]  /*41e0*/  UISETP.GE.AND UP2, UPT, UR42, 0x1, UPT ;  /* 0x000000012a00788c */ /* 0x000fe2000bf46270 */
[----:B------:R-:W1:Y:S01]  /*41f0*/  LDCU.64 UR22, c[0x0][0xb28] ;  /* 0x00016500ff1677ac */ /* 0x000e620008000a00 */
[----:B------:R-:W-:Y:S02]  /*4200*/  UISETP.NE.AND.EX UP6, UPT, UR31, URZ, UPT, UP6 ;  /* 0x000000ff1f00728c */ /* 0x000fe4000bfc5360 */
[----:B------:R-:W-:-:S02]  /*4210*/  UIADD3 UR33, UPT, UPT, UR21, 0x20, URZ ;  /* 0x0000002015217890 */ /* 0x000fc4000fffe0ff */
[----:B------:R-:W-:Y:S02]  /*4220*/  UIADD3 UR25, UPT, UPT, UR21, 0x28, URZ ;  /* 0x0000002815197890 */ /* 0x000fe4000fffe0ff */
[----:B------:R-:W-:Y:S02]  /*4230*/  UIADD3 UR17, UPT, UPT, UR21, 0x30, URZ ;  /* 0x0000003015117890 */ /* 0x000fe4000fffe0ff */
[----:B------:R-:W-:Y:S02]  /*4240*/  UPRMT UR40, UR47, 0x654, UR40 ;  /* 0x000006542f287896 */ /* 0x000fe40008000028 */
[----:B------:R-:W-:Y:S02]  /*4250*/  USHF.R.U32.HI UR43, URZ, UR49, UR6 ;  /* 0x00000031ff2b7299 */ /* 0x000fe40008011606 */
[----:B--2---:R-:W-:Y:S02]  /*4260*/  USHF.R.U32.HI UR41, URZ, UR44, UR41 ;  /* 0x0000002cff297299 */ /* 0x004fe40008011629 */
[----:B------:R-:W-:-:S02]  /*4270*/  UISETP.NE.AND UP0, UPT, UR50, 0x1, UPT ;  /* 0x000000013200788c */ /* 0x000fc4000bf05270 */
[----:B---3--:R-:W-:-:S11]  /*4280*/  UISETP.NE.AND UP3, UPT, UR4, 0x1, UPT ;  /* 0x000000010400788c */ /* 0x008fd6000bf65270 */
.L_x_83:
[C---:B------:R-:W-:Y:S02]  /*4290*/  LEA R8, R10.reuse, UR21, 0x3 ;  /* 0x000000150a087c11 */ /* 0x040fe4000f8e18ff */
[----:B------:R-:W-:Y:S02]  /*42a0*/  SHF.L.U32 R5, R9, 0x1f, RZ ;  /* 0x0000001f09057819 */ /* 0x000fe400000006ff */
[----:B------:R-:W-:Y:S02]  /*42b0*/  LEA R6, R10, UR21, 0x4 ;  /* 0x000000150a067c11 */ /* 0x000fe4000f8e20ff */
[----:B--2---:R-:W2:Y:S02]  /*42c0*/  SYNCS.PHASECHK.TRANS64.TRYWAIT P0, [R8+URZ+0x70], R5 ;  /* 0x00007005080075a7 */ /* 0x004ea400080011ff */
[----:B--2---:R-:W-:Y:S05]  /*42d0*/  @!P0 BRA `(.L_x_73) ;  /* 0x0000005800d08947 */ /* 0x004fea0003800000 */
.L_x_159:
[----:B--2---:R-:W2:Y:S01]  /*42e0*/  LDS.128 R4, [R6+0x100] ;  /* 0x0001000006047984 */ /* 0x004ea20000000c00 */
[----:B------:R-:W-:Y:S01]  /*42f0*/  UISETP.GE.AND UP0, UPT, UR42, 0x1, UPT ;  /* 0x000000012a00788c */ /* 0x000fe2000bf06270 */
[----:B------:R-:W-:Y:S01]  /*4300*/  @!PT LDS RZ, [RZ] ;  /* 0x00000000fffff984 */ /* 0x000fe20000000800 */
[----:B------:R-:W-:Y:S01]  /*4310*/  @!PT LDS RZ, [RZ] ;  /* 0x00000000fffff984 */ /* 0x000fe20000000800 */
[----:B------:R-:W-:Y:S01]  /*4320*/  @!PT LDS RZ, [RZ] ;  /* 0x00000000fffff984 */ /* 0x000fe20000000800 */
[----:B------:R-:W-:Y:S01]  /*4330*/  @!PT LDS RZ, [RZ] ;  /* 0x00000000fffff984 */ /* 0x000fe20000000800 */
[----:B------:R3:W-:Y:S06]  /*4340*/  MEMBAR.ALL.CTA ;  /* 0x0000000000007992 */ /* 0x0007ec0000008000 */
[----:B---3--:R-:W3:Y:S01]  /*4350*/  FENCE.VIEW.ASYNC.S ;  /* 0x00000000000073c6 */ /* 0x008ee20000000000 */
[----:B--2---:R-:W-:Y:S11]  /*4360*/  LOP3.LUT P0, RZ, R6, 0x1, RZ, 0xc0, !PT ;  /* 0x0000000106ff7812 */ /* 0x004ff6000780c0ff */
[----:B------:R-:W-:Y:S02]  /*4370*/  @!UPT UIADD3 URZ, UPT, UPT, URZ, URZ, URZ ;  /* 0x000000fffffff290 */ /* 0x000fe4000fffe0ff */
[----:B---3--:R-:W-:Y:S01]  /*4380*/  VOTEU.ANY UP2, P0 ;  /* 0x0000000000ff7886 */ /* 0x008fe20000040100 */
[----:B------:R-:W-:Y:S11]  /*4390*/  PLOP3.LUT P0, PT, PT, PT, UP2, 0x80, 0x8 ;  /* 0x000000000008781c */ /* 0x000ff60003f0f028 */
[----:B------:R-:W-:Y:S02]  /*43a0*/  @!UPT UIADD3 URZ, UPT, UPT, URZ, URZ, URZ ;  /* 0x000000fffffff290 */ /* 0x000fe4000fffe0ff */
[----:B------:R-:W-:Y:S02]  /*43b0*/  @P0 SHF.R.U32.HI R0, RZ, 0x10, R5 ;  /* 0x00000010ff000819 */ /* 0x000fe40000011605 */
[----:B------:R-:W-:Y:S02]  /*43c0*/  @P0 MOV R2, R4 ;  /* 0x0000000400020202 */ /* 0x000fe40000000f00 */
[----:B------:R-:W-:Y:S01]  /*43d0*/  @P0 R2UR UR4, R0 ;  /* 0x00000000000402ca */ /* 0x000fe200000e0000 */
[----:B------:R-:W-:Y:S01]  /*43e0*/  VIADD R0, R8, 0x80 ;  /* 0x0000008008007836 */ /* 0x000fe20000000000 */
[----:B------:R-:W-:Y:S02]  /*43f0*/  @P0 LOP3.LUT R4, R5, 0xffff, RZ, 0xc0, !PT ;  /* 0x0000ffff05040812 */ /* 0x000fe400078ec0ff */
[----:B------:R-:W-:Y:S02]  /*4400*/  @P0 R2UR UR6, R2 ;  /* 0x00000000020602ca */ /* 0x000fe400000e0000 */
[----:B------:R-:W-:Y:S02]  /*4410*/  PRMT R0, RZ, 0x654, R0 ;  /* 0x00000654ff007816 */ /* 0x000fe40000000000 */
[----:B------:R-:W-:Y:S02]  /*4420*/  @P0 R2UR UR5, R4 ;  /* 0x00000000040502ca */ /* 0x000fe400000e0000 */
[----:B------:R2:W-:Y:S03]  /*4430*/  SYNCS.ARRIVE.TRANS64.RED.A1T0 RZ, [R0+URZ], RZ ;  /* 0x000000ff00ff79a7 */ /* 0x0005e600081004ff */
[----:B------:R-:W-:Y:S04]  /*4440*/  @UP2 UMOV UR29, UR4 ;  /* 0x00000004001d2c82 */ /* 0x000fe80008000000 */
[----:B------:R-:W-:Y:S04]  /*4450*/  @UP2 UMOV UR14, UR6 ;  /* 0x00000006000e2c82 */ /* 0x000fe80008000000 */
[----:B------:R-:W-:Y:S01]  /*4460*/  @UP2 UMOV UR13, UR5 ;  /* 0x00000005000d2c82 */ /* 0x000fe20008000000 */
[----:B------:R-:W-:Y:S05]  /*4470*/  BRA.U !UP0, `(.L_x_74) ;  /* 0x0000000108c07547 */ /* 0x000fea000b800000 */
[----:B------:R-:W-:Y:S02]  /*4480*/  UIMAD.WIDE.U32 UR18, UR13, UR51, URZ ;  /* 0x000000330d1272a5 */ /* 0x000fe4000f8e00ff */
[----:B------:R-:W-:Y:S02]  /*4490*/  UP2UR UR16, UPR, URZ, 0x4 ;  /* 0x00000004ff107883 */ /* 0x000fe40008000000 */
[----:B------:R-:W-:Y:S02]  /*44a0*/  UISETP.NE.AND UP2, UPT, UR50, 0x1, UPT ;  /* 0x000000013200788c */ /* 0x000fe4000bf45270 */
[----:B------:R-:W-:Y:S02]  /*44b0*/  UIMAD.WIDE.U32 UR26, UR14, UR48, URZ ;  /* 0x000000300e1a72a5 */ /* 0x000fe4000f8e00ff */
[----:B------:R-:W-:Y:S02]  /*44c0*/  USEL UR4, UR37, UR41, !UP2 ;  /* 0x0000002925047287 */ /* 0x000fe4000d000000 */
[----:B------:R-:W-:Y:S02]  /*44d0*/  UISETP.NE.AND UP0, UPT, UR15, 0x1, UPT ;  /* 0x000000010f00788c */ /* 0x000fe4000bf05270 */
[----:B------:R-:W-:Y:S02]  /*44e0*/  UP2UR UR20, UPR, URZ, 0x2 ;  /* 0x00000002ff147883 */ /* 0x000fe40008000000 */
[----:B------:R-:W-:Y:S02]  /*44f0*/  UISETP.NE.AND UP1, UPT, UR42, 0x1, UPT ;  /* 0x000000012a00788c */ /* 0x000fe4000bf25270 */
[----:B-1----:R-:W-:Y:S02]  /*4500*/  UIMAD.WIDE.U32 UR8, UR4, UR22, URZ ;  /* 0x00000016040872a5 */ /* 0x002fe4000f8e00ff */
[----:B------:R-:W-:Y:S01]  /*4510*/  USEL UR7, UR38, UR43, !UP0 ;  /* 0x0000002b26077287 */ /* 0x000fe2000c000000 */
[----:B------:R-:W-:Y:S02]  /*4520*/  UMOV UR5, UR19 ;  /* 0x0000001300057c82 */ /* 0x000fe40008000000 */
[----:B------:R-:W-:Y:S02]  /*4530*/  USHF.R.U32.HI UR6, URZ, UR44, UR5 ;  /* 0x0000002cff067299 */ /* 0x000fe40008011605 */
[----:B------:R-:W-:Y:S02]  /*4540*/  UIMAD.WIDE.U32 UR10, UR7, UR22, URZ ;  /* 0x00000016070a72a5 */ /* 0x000fe4000f8e00ff */
[----:B------:R-:W-:Y:S02]  /*4550*/  USEL UR6, UR13, UR6, !UP2 ;  /* 0x000000060d067287 */ /* 0x000fe4000d000000 */
[----:B------:R-:W-:Y:S01]  /*4560*/  UISETP.NE.AND UP2, UPT, UR16, URZ, UPT ;  /* 0x000000ff1000728c */ /* 0x000fe2000bf45270 */
[----:B------:R-:W-:Y:S02]  /*4570*/  UMOV UR5, UR27 ;  /* 0x0000001b00057c82 */ /* 0x000fe40008000000 */
[----:B------:R-:W-:Y:S03]  /*4580*/  USHF.R.U32.HI UR12, URZ, UR49, UR5 ;  /* 0x00000031ff0c7299 */ /* 0x000fe60008011605 */
[----:B------:R-:W-:Y:S02]  /*4590*/  UMOV UR5, UR9 ;  /* 0x0000000900057c82 */ /* 0x000fe40008000000 */
[----:B------:R-:W-:Y:S03]  /*45a0*/  @UP1 USHF.R.U32.HI UR4, URZ, UR23, UR5 ;  /* 0x00000017ff041299 */ /* 0x000fe60008011605 */
[----:B------:R-:W-:Y:S01]  /*45b0*/  UMOV UR5, UR11 ;  /* 0x0000000b00057c82 */ /* 0x000fe20008000000 */
[----:B------:R-:W-:Y:S02]  /*45c0*/  UIMAD UR4, UR42, UR4, URZ ;  /* 0x000000042a0472a4 */ /* 0x000fe4000f8e02ff */
[----:B------:R-:W-:Y:S02]  /*45d0*/  @UP1 USHF.R.U32.HI UR7, URZ, UR23, UR5 ;  /* 0x00000017ff071299 */ /* 0x000fe40008011605 */
[----:B------:R-:W-:Y:S02]  /*45e0*/  USEL UR5, UR14, UR12, !UP0 ;  /* 0x0000000c0e057287 */ /* 0x000fe4000c000000 */
[----:B------:R-:W-:Y:S02]  /*45f0*/  UIMAD.WIDE.U32 UR10, UR6, UR22, URZ ;  /* 0x00000016060a72a5 */ /* 0x000fe4000f8e00ff */
[----:B------:R-:W-:Y:S02]  /*4600*/  UIMAD UR8, UR42, UR7, URZ ;  /* 0x000000072a0872a4 */ /* 0x000fe4000f8e02ff */
[----:B------:R-:W-:Y:S03]  /*4610*/  UISETP.GE.AND UP0, UPT, UR6, UR4, UPT ;  /* 0x000000040600728c */ /* 0x000fe6000bf06270 */
[----:B------:R-:W-:Y:S01]  /*4620*/  UMOV UR4, UR11 ;  /* 0x0000000b00047c82 */ /* 0x000fe20008000000 */
[----:B------:R-:W-:Y:S02]  /*4630*/  UISETP.GE.OR UP0, UPT, UR5, UR8, UP0 ;  /* 0x000000080500728c */ /* 0x000fe40008706670 */
[----:B------:R-:W-:Y:S02]  /*4640*/  USHF.R.U32.HI UR4, URZ, UR23, UR4 ;  /* 0x00000017ff047299 */ /* 0x000fe40008011604 */
[----:B------:R-:W-:Y:S02]  /*4650*/  UIMAD.WIDE.U32 UR8, UR5, UR22, URZ ;  /* 0x00000016050872a5 */ /* 0x000fe4000f8e00ff */
[----:B------:R-:W-:Y:S04]  /*4660*/  USEL UR10, UR6, UR4, !UP1 ;  /* 0x00000004060a7287 */ /* 0x000fe8000c800000 */
[----:B------:R-:W-:Y:S01]  /*4670*/  UIADD3 UR11, UPT, UPT, -UR10, URZ, URZ ;  /* 0x000000ff0a0b7290 */ /* 0x000fe2000fffe1ff */
[----:B------:R-:W-:Y:S02]  /*4680*/  @!UP0 UMOV UR4, UR9 ;  /* 0x0000000900048c82 */ /* 0x000fe40008000000 */
[----:B------:R-:W-:Y:S02]  /*4690*/  @!UP0 USHF.R.U32.HI UR4, URZ, UR23, UR4 ;  /* 0x00000017ff048299 */ /* 0x000fe40008011604 */
[----:B------:R-:W-:Y:S02]  /*46a0*/  UIMAD UR8, UR42, UR11, UR6 ;  /* 0x0000000b2a0872a4 */ /* 0x000fe4000f8e0206 */
[----:B------:R-:W-:Y:S02]  /*46b0*/  @!UP0 USEL UR4, UR5, UR4, !UP1 ;  /* 0x0000000405048287 */ /* 0x000fe4000c800000 */
[----:B------:R-:W-:Y:S02]  /*46c0*/  UISETP.NE.AND UP1, UPT, UR20, URZ, UPT ;  /* 0x000000ff1400728c */ /* 0x000fe4000bf25270 */
[----:B------:R-:W-:Y:S02]  /*46d0*/  @!UP0 UIMAD UR8, UR7, UR8, UR4 ;  /* 0x00000008070882a4 */ /* 0x000fe4000f8e0204 */
[----:B------:R-:W-:Y:S02]  /*46e0*/  @!UP0 UIADD3 UR9, UPT, UPT, UR10, -UR4, URZ ;  /* 0x800000040a098290 */ /* 0x000fe4000fffe0ff */
[----:B------:R-:W-:Y:S02]  /*46f0*/  UIADD3 UR4, UPT, UPT, -UR5, URZ, URZ ;  /* 0x000000ff05047290 */ /* 0x000fe4000fffe1ff */
[----:B------:R-:W-:Y:S02]  /*4700*/  UIADD3 UR7, UPT, UPT, -UR6, URZ, URZ ;  /* 0x000000ff06077290 */ /* 0x000fe4000fffe1ff */
[----:B------:R-:W-:Y:S02]  /*4710*/  @!UP0 UIMAD UR6, UR9, UR42, UR5 ;  /* 0x0000002a090682a4 */ /* 0x000fe4000f8e0205 */
[----:B------:R-:W-:Y:S02]  /*4720*/  UIMAD UR14, UR15, UR4, UR14 ;  /* 0x000000040f0e72a4 */ /* 0x000fe4000f8e020e */
[----:B------:R-:W-:Y:S01]  /*4730*/  UIMAD UR13, UR50, UR7, UR13 ;  /* 0x00000007320d72a4 */ /* 0x000fe2000f8e020d */
[----:B------:R-:W-:Y:S02]  /*4740*/  @!UP0 UMOV UR5, UR8 ;  /* 0x0000000800058c82 */ /* 0x000fe40008000000 */
[----:B------:R-:W-:Y:S02]  /*4750*/  UIMAD UR14, UR5, UR15, UR14 ;  /* 0x0000000f050e72a4 */ /* 0x000fe4000f8e020e */
[----:B------:R-:W-:Y:S11]  /*4760*/  UIMAD UR13, UR6, UR50, UR13 ;  /* 0x00000032060d72a4 */ /* 0x000ff6000f8e020d */
[----:B------:R-:W-:Y:S01]  /*4770*/  @!UPT UIADD3 URZ, UPT, UPT, URZ, URZ, URZ ;  /* 0x000000fffffff290 */ /* 0x000fe2000fffe0ff */
.L_x_74:
[----:B------:R-:W3:Y:S01]  /*4780*/  @!UP3 LDCU.128 UR8, c[0x0][0xb10] ;  /* 0x00016200ff08b7ac */ /* 0x000ee20008000c00 */
[----:B------:R-:W-:Y:S02]  /*4790*/  ISETP.NE.U32.AND P0, PT, RZ, UR30, PT ;  /* 0x0000001eff007c0c */ /* 0x000fe4000bf05070 */
[----:B------:R-:W-:Y:S02]  /*47a0*/  SHF.L.U32 R4, R11, 0x1f, RZ ;  /* 0x0000001f0b047819 */ /* 0x000fe400000006ff */
[----:B------:R-:W-:Y:S01]  /*47b0*/  ISETP.NE.AND.EX P0, PT, RZ, UR31, PT, P0 ;  /* 0x0000001fff007c0c */ /* 0x000fe2000bf05300 */
[----:B------:R-:W4:Y:S01]  /*47c0*/  @!UP3 LDCU UR5, c[0x0][0xb0c] ;  /* 0x00016180ff05b7ac */ /* 0x000f220008000800 */
[----:B------:R-:W-:Y:S02]  /*47d0*/  USHF.L.U32 UR35, UR24, 0x6, URZ ;  /* 0x0000000618237899 */ /* 0x000fe400080006ff */
[----:B------:R-:W-:Y:S02]  /*47e0*/  USHF.L.U32 UR34, UR28, 0x8, URZ ;  /* 0x000000081c227899 */ /* 0x000fe400080006ff */
[----:B---3--:R-:W-:Y:S07]  /*47f0*/  UIMAD.WIDE.U32 UR6, UR14, UR8, URZ ;  /* 0x000000080e0672a5 */ /* 0x008fee000f8e00ff */
[----:B------:R-:W-:Y:S01]  /*4800*/  @!UP3 UMOV UR4, UR7 ;  /* 0x000000070004bc82 */ /* 0x000fe20008000000 */
[----:B----4-:R-:W-:Y:S02]  /*4810*/  @!UP3 UISETP.NE.AND UP0, UPT, UR5, 0x1, UPT ;  /* 0x000000010500b88c */ /* 0x010fe4000bf05270 */
[----:B------:R-:W-:Y:S02]  /*4820*/  @!UP3 USHF.R.U32.HI UR4, URZ, UR9, UR4 ;  /* 0x00000009ff04b299 */ /* 0x000fe40008011604 */
[----:B------:R-:W-:Y:S02]  /*4830*/  UIMAD.WIDE.U32 UR6, UR13, UR11, URZ ;  /* 0x0000000b0d0672a5 */ /* 0x000fe4000f8e00ff */
[----:B------:R-:W-:Y:S02]  /*4840*/  @!UP3 USEL UR8, UR14, UR4, !UP0 ;  /* 0x000000040e08b287 */ /* 0x000fe4000c000000 */
[----:B------:R-:W-:Y:S03]  /*4850*/  @!UP3 UISETP.NE.AND UP0, UPT, UR10, 0x1, UPT ;  /* 0x000000010a00b88c */ /* 0x000fe6000bf05270 */
[----:B------:R-:W-:Y:S02]  /*4860*/  @!UP3 UMOV UR6, UR7 ;  /* 0x000000070006bc82 */ /* 0x000fe40008000000 */
[----:B------:R-:W3:Y:S02]  /*4870*/  @!UP3 LDCU UR4, c[0x0][0xb20] ;  /* 0x00016400ff04b7ac */ /* 0x000ee40008000800 */
[----:B---3--:R-:W-:Y:S04]  /*4880*/  @!UP3 USHF.R.U32.HI UR6, URZ, UR4, UR6 ;  /* 0x00000004ff06b299 */ /* 0x008fe80008011606 */
[----:B------:R-:W-:Y:S04]  /*4890*/  @!UP3 USEL UR6, UR13, UR6, !UP0 ;  /* 0x000000060d06b287 */ /* 0x000fe8000c000000 */
[----:B------:R-:W-:Y:S02]  /*48a0*/  @!UP3 UIADD3 UR4, UPT, UPT, -UR8, UR6, URZ ;  /* 0x000000060804b290 */ /* 0x000fe4000fffe1ff */
[----:B------:R-:W-:Y:S02]  /*48b0*/  @!UP3 UIADD3 UR6, UPT, UPT, UR8, -UR6, URZ ;  /* 0x800000060806b290 */ /* 0x000fe4000fffe0ff */
[----:B------:R-:W-:Y:S02]  /*48c0*/  @!UP3 UIMAD UR14, UR4, UR5, UR14 ;  /* 0x00000005040eb2a4 */ /* 0x000fe4000f8e020e */
[----:B------:R-:W-:Y:S01]  /*48d0*/  @!UP3 UIMAD UR13, UR6, UR10, UR13 ;  /* 0x0000000a060db2a4 */ /* 0x000fe2000f8e020d */
[----:B------:R-:W-:Y:S11]  /*48e0*/  BRA.U UP4, `(.L_x_75) ;  /* 0x0000000104107547 */ /* 0x000ff6000b800000 */
[----:B--2---:R-:W-:Y:S04]  /*48f0*/  MOV R0, UR39 ;  /* 0x0000002700007c02 */ /* 0x004fe80008000f00 */
[----:B------:R-:W-:Y:S04]  /*4900*/  SHF.L.U32 R5, R0, 0x1f, RZ ;  /* 0x0000001f00057819 */ /* 0x000fe800000006ff */
[----:B------:R-:W2:Y:S02]  /*4910*/  SYNCS.PHASECHK.TRANS64.TRYWAIT P1, [UR21+0x68], R5 ;  /* 0x00006805ff0075a7 */ /* 0x000ea40008021115 */
[----:B--2---:R-:W-:Y:S05]  /*4920*/  @!P1 BRA `(.L_x_76) ;  /* 0x0000005400509947 */ /* 0x004fea0003800000 */
.L_x_75:
[----:B------:R-:W-:Y:S05]  /*4930*/  BRA.U !UP6, `(.L_x_77) ;  /* 0x000000010e387547 */ /* 0x000fea000b800000 */
[----:B------:R-:W-:Y:S01]  /*4940*/  UPLOP3.LUT UP1, UPT, UPT, UPT, UP5, 0x80, 0x8 ;  /* 0x000000000008789c */ /* 0x000fe20003f2f050 */
[----:B--2---:R-:W-:Y:S01]  /*4950*/  HFMA2 R0, -RZ, RZ, 0, 5.9604644775390625e-08 ;  /* 0x00000001ff007431 */ /* 0x004fe200000001ff */
[----:B------:R-:W2:Y:S01]  /*4960*/  LDCU.64 UR8, c[0x0][0x358] ;  /* 0x00006b00ff0877ac */ /* 0x000ea20008000a00 */
[----:B------:R-:W-:Y:S03]  /*4970*/  IMAD.MOV.U32 R81, RZ, RZ, 0x1 ;  /* 0x00000001ff517424 */ /* 0x000fe600078e00ff */
[----:B------:R-:W-:Y:S05]  /*4980*/  PLOP3.LUT P1, PT, PT, PT, UP1, 0x80, 0x8 ;  /* 0x000000000008781c */ /* 0x000fea0003f2f018 */
[----:B------:R-:W3:Y:S01]  /*4990*/  @UP1 LDCU.64 UR4, c[0x0][0x888] ;  /* 0x00011100ff0417ac */ /* 0x000ee20008000a00 */
[----:B------:R-:W-:Y:S07]  /*49a0*/  @UP1 UIMAD UR6, UR36, UR30, URZ ;  /* 0x0000001e240612a4 */ /* 0x000fee000f8e02ff */
[----:B------:R-:W-:Y:S01]  /*49b0*/  @!P1 PRMT R81, R0, 0x7610, R81 ;  /* 0x0000761000519816 */ /* 0x000fe20000000051 */
[----:B---3--:R-:W-:Y:S06]  /*49c0*/  @UP1 UIMAD.WIDE UR4, UR6, 0x4, UR4 ;  /* 0x00000004060418a5 */ /* 0x008fec000f8e0204 */
[----:B------:R-:W-:Y:S01]  /*49d0*/  IMAD.U32 R6, RZ, RZ, UR4 ;  /* 0x00000004ff067e24 */ /* 0x000fe2000f8e00ff */
[----:B------:R-:W-:Y:S04]  /*49e0*/  MOV R7, UR5 ;  /* 0x0000000500077c02 */ /* 0x000fe80008000f00 */
[----:B------:R-:W3:Y:S01]  /*49f0*/  @!UP1 LDCU UR4, c[0x0][0x880] ;  /* 0x00011000ff0497ac */ /* 0x000ee20008000800 */
[----:B--2--5:R4:W5:Y:S02]  /*4a00*/  @P1 LDG.E R41, desc[UR8][R6.64] ;  /* 0x0000000806291981 */ /* 0x024964000c1e1900 */
[----:B---34-:R-:W-:Y:S07]  /*4a10*/  @!P1 IMAD.U32 R41, RZ, RZ, UR4 ;  /* 0x00000004ff299e24 */ /* 0x018fee000f8e00ff */
.L_x_77:
[----:B-----5:R-:W-:Y:S01]  /*4a20*/  @!P0 FSETP.EQ.AND P2, PT, R41, RZ, PT ;  /* 0x000000ff2900820b */ /* 0x020fe20003f42000 */
[----:B------:R-:W-:Y:S01]  /*4a30*/  @!UPT UIADD3 URZ, UPT, UPT, URZ, URZ, URZ ;  /* 0x000000fffffff290 */ /* 0x000fe2000fffe0ff */
[----:B------:R-:W-:Y:S11]  /*4a40*/  @!P0 BRA `(.L_x_78) ;  /* 0x0000000000148947 */ /* 0x000ff60003800000 */
[----:B------:R-:W-:Y:S02]  /*4a50*/  LOP3.LUT P0, RZ, R81, 0xff, RZ, 0xc0, !PT ;  /* 0x000000ff51ff7812 */ /* 0x000fe4000780c0ff */
[----:B------:R-:W-:Y:S04]  /*4a60*/  PLOP3.LUT P2, PT, PT, PT, UP1, 0x80, 0x8 ;  /* 0x000000000008781c */ /* 0x000fe80003f4f018 */
[----:B------:R-:W-:Y:S07]  /*4a70*/  PLOP3.LUT P2, PT, P2, PT, PT, 0x8, 0x80 ;  /* 0x000000000080781c */ /* 0x000fee000174e170 */
[----:B------:R-:W-:Y:S11]  /*4a80*/  @P0 FSETP.EQ.AND P2, PT, R41, RZ, PT ;  /* 0x000000ff2900020b */ /* 0x000ff60003f42000 */
[----:B------:R-:W-:Y:S02]  /*4a90*/  @!UPT UIADD3 URZ, UPT, UPT, URZ, URZ, URZ ;  /* 0x000000fffffff290 */ /* 0x000fe4000fffe0ff */
.L_x_78:
[----:B------:R-:W3:Y:S01]  /*4aa0*/  SYNCS.PHASECHK.TRANS64.TRYWAIT P0, [UR21+0x40], R4 ;  /* 0x00004004ff0075a7 */ /* 0x000ee20008001115 */
[----:B------:R-:W-:Y:S04]  /*4ab0*/  ELECT P1, URZ, PT ;  /* 0x0000000000ff782f */ /* 0x000fe80003820000 */
[----:B------:R-:W-:Y:S01]  /*4ac0*/  PLOP3.LUT P1, PT, P2, P1, PT, 0xf2, 0x2f ;  /* 0x00000000002f781c */ /* 0x000fe20001723e72 */
[----:B------:R-:W-:Y:S01]  /*4ad0*/  @!UPT UIADD3 URZ, UPT, UPT, URZ, URZ, URZ ;  /* 0x000000fffffff290 */ /* 0x000fe2000fffe0ff */
[----:B---3--:R-:W-:Y:S11]  /*4ae0*/  @!P0 BRA `(.L_x_79) ;  /* 0x0000005000f88947 */ /* 0x008ff60003800000 */
.L_x_162:
[----:B------:R-:W-:Y:S01]  /*4af0*/  @!P1 IADD3 R2, P0, PT, R12, 0x580, RZ ;  /* 0x000005800c029810 */ /* 0x000fe20007f1e0ff */
[----:B------:R-:W-:Y:S01]  /*4b00*/  VOTEU.ALL UP0, P1 ;  /* 0x0000000000ff7886 */ /* 0x000fe20000800000 */
[----:B------:R-:W-:Y:S01]  /*4b10*/  UMOV UR6, 0x0 ;  /* 0x0000000000067882 */ /* 0x000fe20000000000 */
[----:B------:R-:W-:Y:S01]  /*4b20*/  UMOV UR7, 0x10000000 ;  /* 0x1000000000077882 */ /* 0x000fe20000000000 */
[----:B------:R-:W-:Y:S01]  /*4b30*/  @!P1 R2UR UR5, R2 ;  /* 0x00000000020592ca */ /* 0x000fe200000e0000 */
[----:B--2---:R-:W-:Y:S01]  /*4b40*/  @!P1 IMAD.X R0, RZ, RZ, R13, P0 ;  /* 0x000000ffff009224 */ /* 0x004fe200000e060d */
[----:B------:R-:W-:Y:S01]  /*4b50*/  @!UP0 UIADD3 UR32, UPT, UPT, UR21, 0x400, URZ ;  /* 0x0000040015208890 */ /* 0x000fe2000fffe0ff */
[----:B------:R-:W-:Y:S03]  /*4b60*/  VOTEU.ALL UP0, P1 ;  /* 0x0000000000ff7886 */ /* 0x000fe60000800000 */
[----:B------:R-:W-:Y:S01]  /*4b70*/  @!P1 R2UR UR4, R0 ;  /* 0x00000000000492ca */ /* 0x000fe200000e0000 */
[----:B------:R-:W-:Y:S06]  /*4b80*/  @!P1 IMAD.MOV.U32 R0, RZ, RZ, 0x2000 ;  /* 0x00002000ff009424 */ /* 0x000fec00078e00ff */
[----:B------:R-:W-:Y:S06]  /*4b90*/  IMAD.U32 R6, RZ, RZ, UR5 ;  /* 0x00000005ff067e24 */ /* 0x000fec000f8e00ff */
[----:B------:R-:W-:Y:S01]  /*4ba0*/  IMAD.U32 R7, RZ, RZ, UR4 ;  /* 0x00000004ff077e24 */ /* 0x000fe2000f8e00ff */
[----:B------:R-:W-:Y:S04]  /*4bb0*/  @!P1 R2UR UR4, R6 ;  /* 0x00000000060492ca */ /* 0x000fe800000e0000 */
[----:B------:R-:W-:Y:S11]  /*4bc0*/  @!P1 R2UR UR5, R7 ;  /* 0x00000000070592ca */ /* 0x000ff600000e0000 */
[----:B------:R-:W-:Y:S02]  /*4bd0*/  @!UPT UIADD3 URZ, UPT, UPT, URZ, URZ, URZ ;  /* 0x000000fffffff290 */ /* 0x000fe4000fffe0ff */
[----:B------:R2:W-:Y:S01]  /*4be0*/  @!UP0 UTMALDG.3D [UR32], [UR4], desc[UR6] ;  /* 0x00000620040085b4 */ /* 0x0005e20008011000 */
[----:B------:R3:W-:Y:S01]  /*4bf0*/  @!P1 SYNCS.ARRIVE.TRANS64.RED.A0TR RZ, [UR21+0x20], R0 ;  /* 0x00002000ffff99a7 */ /* 0x0007e20008300415 */
[----:B--2---:R-:W-:Y:S09]  /*4c00*/  UPRMT UR4, UR47, 0x654, UR33 ;  /* 0x000006542f047896 */ /* 0x004ff20008000021 */
[----:B------:R-:W-:Y:S01]  /*4c10*/  SYNCS.ARRIVE.TRANS64.RED.A1T0 RZ, [UR4], RZ ;  /* 0x000000ffffff79a7 */ /* 0x000fe20008100404 */
[----:B------:R-:W2:Y:S02]  /*4c20*/  SYNCS.PHASECHK.TRANS64.TRYWAIT P0, [UR21+0x48], R4 ;  /* 0x00004804ff0075a7 */ /* 0x000ea40008001115 */
[----:B--23--:R-:W-:Y:S05]  /*4c30*/  @!P0 BRA `(.L_x_80) ;  /* 0x0000005000bc8947 */ /* 0x00cfea0003800000 */
.L_x_164:
[----:B------:R-:W-:Y:S01]  /*4c40*/  @!P1 IADD3 R2, P0, PT, R12, 0x580, RZ ;  /* 0x000005800c029810 */ /* 0x000fe20007f1e0ff */
[----:B------:R-:W-:Y:S01]  /*4c50*/  VOTEU.ALL UP0, P1 ;  /* 0x0000000000ff7886 */ /* 0x000fe20000800000 */
[----:B------:R-:W-:Y:S01]  /*4c60*/  UMOV UR6, 0x0 ;  /* 0x0000000000067882 */ /* 0x000fe20000000000 */
[----:B------:R-:W-:Y:S01]  /*4c70*/  UMOV UR7, 0x10000000 ;  /* 0x1000000000077882 */ /* 0x000fe20000000000 */
[----:B------:R-:W-:Y:S01]  /*4c80*/  @!P1 R2UR UR5, R2 ;  /* 0x00000000020592ca */ /* 0x000fe200000e0000 */
[----:B------:R-:W-:Y:S01]  /*4c90*/  @!P1 IMAD.X R0, RZ, RZ, R13, P0 ;  /* 0x000000ffff009224 */ /* 0x000fe200000e060d */
[----:B------:R-:W-:Y:S02]  /*4ca0*/  @!UP0 UIADD3 UR26, UPT, UPT, UR34, 0x40, URZ ;  /* 0x00000040221a8890 */ /* 0x000fe4000fffe0ff */
[----:B------:R-:W-:Y:S02]  /*4cb0*/  @!UP0 UIADD3 UR24, UPT, UPT, UR21, 0x2400, URZ ;  /* 0x0000240015188890 */ /* 0x000fe4000fffe0ff */
[----:B------:R-:W-:Y:S01]  /*4cc0*/  @!P1 R2UR UR4, R0 ;  /* 0x00000000000492ca */ /* 0x000fe200000e0000 */
[----:B------:R-:W-:Y:S01]  /*4cd0*/  VOTEU.ALL UP0, P1 ;  /* 0x0000000000ff7886 */ /* 0x000fe20000800000 */
[----:B------:R-:W-:Y:S01]  /*4ce0*/  UMOV UR27, UR35 ;  /* 0x00000023001b7c82 */ /* 0x000fe20008000000 */
[----:B------:R-:W-:Y:S01]  /*4cf0*/  UMOV UR28, UR36 ;  /* 0x00000024001c7c82 */ /* 0x000fe20008000000 */
[----:B------:R-:W-:Y:S03]  /*4d00*/  @!P1 IMAD.MOV.U32 R0, RZ, RZ, 0x2000 ;  /* 0x00002000ff009424 */ /* 0x000fe600078e00ff */
[----:B------:R-:W-:Y:S06]  /*4d10*/  IMAD.U32 R6, RZ, RZ, UR5 ;  /* 0x00000005ff067e24 */ /* 0x000fec000f8e00ff */
[----:B------:R-:W-:Y:S01]  /*4d20*/  IMAD.U32 R7, RZ, RZ, UR4 ;  /* 0x00000004ff077e24 */ /* 0x000fe2000f8e00ff */
[----:B------:R-:W-:Y:S04]  /*4d30*/  @!P1 R2UR UR4, R6 ;  /* 0x00000000060492ca */ /* 0x000fe800000e0000 */
[----:B------:R-:W-:Y:S11]  /*4d40*/  @!P1 R2UR UR5, R7 ;  /* 0x00000000070592ca */ /* 0x000ff600000e0000 */
[----:B------:R-:W-:Y:S02]  /*4d50*/  @!UPT UIADD3 URZ, UPT, UPT, URZ, URZ, URZ ;  /* 0x000000fffffff290 */ /* 0x000fe4000fffe0ff */
[----:B------:R3:W-:Y:S01]  /*4d60*/  @!UP0 UTMALDG.3D [UR24], [UR4], desc[UR6] ;  /* 0x00000618040085b4 */ /* 0x0007e20008011000 */
[----:B------:R4:W-:Y:S01]  /*4d70*/  @!P1 SYNCS.ARRIVE.TRANS64.RED.A0TR RZ, [UR21+0x28], R0 ;  /* 0x00002800ffff99a7 */ /* 0x0009e20008300415 */
[----:B---3--:R-:W-:Y:S09]  /*4d80*/  UPRMT UR4, UR47, 0x654, UR25 ;  /* 0x000006542f047896 */ /* 0x008ff20008000019 */
[----:B------:R-:W-:Y:S01]  /*4d90*/  SYNCS.ARRIVE.TRANS64.RED.A1T0 RZ, [UR4], RZ ;  /* 0x000000ffffff79a7 */ /* 0x000fe20008100404 */
[----:B------:R-:W3:Y:S02]  /*4da0*/  SYNCS.PHASECHK.TRANS64.TRYWAIT P0, [UR21+0x50], R4 ;  /* 0x00005004ff0075a7 */ /* 0x000ee40008001115 */
[----:B---34-:R-:W-:Y:S05]  /*4db0*/  @!P0 BRA `(.L_x_81) ;  /* 0x0000005000748947 */ /* 0x018fea0003800000 */
.L_x_166:
[----:B------:R-:W-:Y:S01]  /*4dc0*/  @!P1 IADD3 R2, P0, PT, R12, 0x580, RZ ;  /* 0x000005800c029810 */ /* 0x000fe20007f1e0ff */
[----:B------:R-:W-:Y:S01]  /*4dd0*/  VOTEU.ALL UP0, P1 ;  /* 0x0000000000ff7886 */ /* 0x000fe20000800000 */
[----:B------:R-:W-:Y:S01]  /*4de0*/  UMOV UR6, 0x0 ;  /* 0x0000000000067882 */ /* 0x000fe20000000000 */
[----:B------:R-:W-:Y:S01]  /*4df0*/  UMOV UR7, 0x10000000 ;  /* 0x1000000000077882 */ /* 0x000fe20000000000 */
[----:B------:R-:W-:Y:S01]  /*4e00*/  @!P1 R2UR UR5, R2 ;  /* 0x00000000020592ca */ /* 0x000fe200000e0000 */
[----:B------:R-:W-:Y:S01]  /*4e10*/  @!P1 IMAD.X R0, RZ, RZ, R13, P0 ;  /* 0x000000ffff009224 */ /* 0x000fe200000e060d */
[----:B------:R-:W-:Y:S01]  /*4e20*/  @!UP0 UIADD3 UR18, UPT, UPT, UR34, 0x80, URZ ;  /* 0x0000008022128890 */ /* 0x000fe2000fffe0ff */
[----:B------:R-:W-:Y:S01]  /*4e30*/  VIADD R10, R10, 0x1 ;  /* 0x000000010a0a7836 */ /* 0x000fe20000000000 */
        /* <DEDUP_REMOVED lines=17> */
.L_x_168:
[----:B------:R-:W-:Y:S01]  /*4f50*/  @!P1 IADD3 R2, P0, PT, R12, 0x580, RZ ;  /* 0x000005800c029810 */ /* 0x000fe20007f1e0ff */
[----:B------:R-:W-:Y:S01]  /*4f60*/  VOTEU.ALL UP0, P1 ;  /* 0x0000000000ff7886 */ /* 0x000fe20000800000 */
[----:B------:R-:W-:Y:S01]  /*4f70*/  UMOV UR6, 0x0 ;  /* 0x0000000000067882 */ /* 0x000fe20000000000 */
[----:B------:R-:W-:Y:S01]  /*4f80*/  UMOV UR7, 0x10000000 ;  /* 0x1000000000077882 */ /* 0x000fe20000000000 */
[----:B------:R-:W-:Y:S01]  /*4f90*/  @!P1 R2UR UR5, R2 ;  /* 0x00000000020592ca */ /* 0x000fe200000e0000 */
[----:B------:R-:W-:Y:S01]  /*4fa0*/  @!P1 IMAD.X R0, RZ, RZ, R13, P0 ;  /* 0x000000ffff009224 */ /* 0x000fe200000e060d */
[----:B------:R-:W-:Y:S01]  /*4fb0*/  @!UP0 UIADD3 UR10, UPT, UPT, UR34, 0xc0, URZ ;  /* 0x000000c0220a8890 */ /* 0x000fe2000fffe0ff */
[----:B------:R-:W-:Y:S01]  /*4fc0*/  R2UR UR16, R83 ;  /* 0x00000000531072ca */ /* 0x000fe200000e0000 */
[----:B------:R-:W-:Y:S01]  /*4fd0*/  @!UP0 UIADD3 UR8, UPT, UPT, UR21, 0x6400, URZ ;  /* 0x0000640015088890 */ /* 0x000fe2000fffe0ff */
[----:B------:R-:W-:Y:S01]  /*4fe0*/  ISETP.NE.AND P0, PT, R10, 0x2, PT ;  /* 0x000000020a00780c */ /* 0x000fe20003f05270 */
[----:B------:R-:W-:Y:S01]  /*4ff0*/  @!UP0 UIADD3 UR9, UPT, UPT, UR21, 0x38, URZ ;  /* 0x0000003815098890 */ /* 0x000fe2000fffe0ff */
[----:B------:R-:W-:Y:S01]  /*5000*/  @!P1 R2UR UR4, R0 ;  /* 0x00000000000492ca */ /* 0x000fe200000e0000 */
[----:B------:R-:W-:Y:S01]  /*5010*/  VOTEU.ALL UP0, P1 ;  /* 0x0000000000ff7886 */ /* 0x000fe20000800000 */
[----:B------:R-:W-:Y:S01]  /*5020*/  UMOV UR11, UR35 ;  /* 0x00000023000b7c82 */ /* 0x000fe20008000000 */
[----:B------:R-:W-:Y:S01]  /*5030*/  UMOV UR12, UR36 ;  /* 0x00000024000c7c82 */ /* 0x000fe20008000000 */
[----:B------:R-:W-:Y:S01]  /*5040*/  SEL R0, RZ, 0x1, P0 ;  /* 0x00000001ff007807 */ /* 0x000fe20000000000 */
[----:B------:R-:W-:Y:S01]  /*5050*/  UIADD3 UR24, UPT, UPT, UR14, UR63, URZ ;  /* 0x0000003f0e187290 */ /* 0x000fe2000fffe0ff */
[----:B--2---:R-:W-:Y:S01]  /*5060*/  IMAD.U32 R4, RZ, RZ, UR5 ;  /* 0x00000005ff047e24 */ /* 0x004fe2000f8e00ff */
[----:B------:R-:W-:Y:S01]  /*5070*/  LOP3.LUT R11, R11, 0x1, RZ, 0x3c, !PT ;  /* 0x000000010b0b7812 */ /* 0x000fe200078e3cff */
[----:B------:R-:W-:Y:S01]  /*5080*/  UMOV UR36, UR29 ;  /* 0x0000001d00247c82 */ /* 0x000fe20008000000 */
[----:B------:R-:W-:Y:S01]  /*5090*/  LOP3.LUT R9, R9, R0, RZ, 0x3c, !PT ;  /* 0x0000000009097212 */ /* 0x000fe200078e3cff */
[----:B------:R-:W-:Y:S01]  /*50a0*/  UIADD3 UR28, UPT, UPT, UR13, UR16, URZ ;  /* 0x000000100d1c7290 */ /* 0x000fe2000fffe0ff */
[----:B------:R-:W-:Y:S01]  /*50b0*/  SEL R10, R10, RZ, P0 ;  /* 0x000000ff0a0a7207 */ /* 0x000fe20000000000 */
[----:B------:R-:W-:Y:S01]  /*50c0*/  UPLOP3.LUT UP4, UPT, UPT, UPT, UPT, 0x80, 0x8 ;  /* 0x000000000008789c */ /* 0x000fe20003f8f070 */
[----:B------:R-:W-:Y:S01]  /*50d0*/  IMAD.U32 R5, RZ, RZ, UR4 ;  /* 0x00000004ff057e24 */ /* 0x000fe2000f8e00ff */
[----:B------:R-:W-:Y:S04]  /*50e0*/  @!P1 R2UR UR4, R4 ;  /* 0x00000000040492ca */ /* 0x000fe800000e0000 */
[----:B------:R-:W-:Y:S11]  /*50f0*/  @!P1 R2UR UR5, R5 ;  /* 0x00000000050592ca */ /* 0x000ff600000e0000 */
[----:B------:R-:W-:Y:S02]  /*5100*/  @!UPT UIADD3 URZ, UPT, UPT, URZ, URZ, URZ ;  /* 0x000000fffffff290 */ /* 0x000fe4000fffe0ff */
[----:B------:R2:W-:Y:S01]  /*5110*/  @!UP0 UTMALDG.3D [UR8], [UR4], desc[UR6] ;  /* 0x00000608040085b4 */ /* 0x0005e20008011000 */
[----:B------:R2:W-:Y:S01]  /*5120*/  @!P1 SYNCS.ARRIVE.TRANS64.RED.A0TR RZ, [UR21+0x38], R3 ;  /* 0x00003803ffff99a7 */ /* 0x0005e20008300415 */
[----:B------:R-:W-:Y:S01]  /*5130*/  SYNCS.ARRIVE.TRANS64.RED.A1T0 RZ, [UR40], RZ ;  /* 0x000000ffffff79a7 */ /* 0x000fe20008100428 */
[----:B------:R-:W-:Y:S05]  /*5140*/  BRA.U UP2, `(.L_x_83) ;  /* 0xfffffff102507547 */ /* 0x000fea000b83ffff */
[----:B--2---:R-:W-:-:S04]  /*5150*/  SHF.L.U32 R3, R11, 0x1f, RZ ;  /* 0x0000001f0b037819 */ /* 0x004fc800000006ff */
[----:B------:R-:W2:Y:S02]  /*5160*/  SYNCS.PHASECHK.TRANS64.TRYWAIT P0, [UR21+0x40], R3 ;  /* 0x00004003ff0075a7 */ /* 0x000ea40008001115 */
[----:B--2---:R-:W-:Y:S05]  /*5170*/  @!P0 BRA `(.L_x_84) ;  /* 0x0000004c00b48947 */ /* 0x004fea0003800000 */
.L_x_170:
[----:B------:R-:W3:Y:S02]  /*5180*/  SYNCS.PHASECHK.TRANS64.TRYWAIT P0, [UR21+0x48], R3 ;  /* 0x00004803ff0075a7 */ /* 0x000ee40008001115 */
[----:B---3--:R-:W-:Y:S05]  /*5190*/  @!P0 BRA `(.L_x_85) ;  /* 0x0000004c00c48947 */ /* 0x008fea0003800000 */
.L_x_172:
[----:B------:R-:W3:Y:S02]  /*51a0*/  SYNCS.PHASECHK.TRANS64.TRYWAIT P0, [UR21+0x50], R3 ;  /* 0x00005003ff0075a7 */ /* 0x000ee40008001115 */
[----:B---3--:R-:W-:Y:S05]  /*51b0*/  @!P0 BRA `(.L_x_86) ;  /* 0x0000004c00d48947 */ /* 0x008fea0003800000 */
.L_x_174:
[----:B--2---:R-:W-:-:S07]  /*51c0*/  MOV R0, UR21 ;  /* 0x0000001500007c02 */ /* 0x004fce0008000f00 */
.L_x_87:
[----:B--2---:R-:W-:-:S04]  /*51d0*/  SHF.L.U32 R3, R11, 0x1f, RZ ;  /* 0x0000001f0b037819 */ /* 0x004fc800000006ff */
[----:B------:R2:W3:Y:S03]  /*51e0*/  SYNCS.PHASECHK.TRANS64.TRYWAIT P0, [R0+URZ+0x58], R3 ;  /* 0x00005803000075a7 */ /* 0x0004e600080011ff */
[----:B---3--:R-:W-:Y:S05]  /*51f0*/  @!P0 NANOSLEEP.SYNCS 0x989680 ;  /* 0x009896800000895d */ /* 0x008fea0003900000 */
[----:B------:R-:W3:Y:S02]  /*5200*/  @!P0 SYNCS.PHASECHK.TRANS64 P0, [R0+URZ+0x58], R3 ;  /* 0x00005803000085a7 */ /* 0x000ee400080010ff */
[----:B-1-3--:R-:W-:Y:S05]  /*5210*/  @P0 EXIT ;  /* 0x000000000000094d */ /* 0x00afea0003800000 */
[----:B------:R-:W-:Y:S05]  /*5220*/  BRA `(.L_x_87) ;  /* 0xfffffffc00e87947 */ /* 0x000fea000383ffff */
.L_x_72:
[----:B------:R-:W-:-:S06]  /*5230*/  UISETP.GE.AND UP0, UPT, UR18, 0x4, UPT ;  /* 0x000000041200788c */ /* 0x000fcc000bf06270 */
[----:B------:R-:W-:-:S13]  /*5240*/  PLOP3.LUT P0, PT, PT, PT, UP0, 0x80, 0x8 ;  /* 0x000000000008781c */ /* 0x000fda0003f0f008 */
[----:B-1----:R-:W-:Y:S05]  /*5250*/  @!P0 EXIT ;  /* 0x000000000000894d */ /* 0x002fea0003800000 */
[----:B------:R-:W-:Y:S01]  /*5260*/  BAR.SYNC.DEFER_BLOCKING 0x6, 0xa0 ;  /* 0x0182800000007b1d */ /* 0x000fe20000010000 */
[C---:B------:R-:W-:Y:S01]  /*5270*/  IMAD.SHL.U32 R7, R93.reuse, 0x40, RZ ;  /* 0x000000405d077824 */ /* 0x040fe200078e00ff */
[----:B------:R-:W-:Y:S01]  /*5280*/  SHF.R.U32.HI R3, RZ, 0x1, R93 ;  /* 0x00000001ff037819 */ /* 0x000fe2000001165d */
[C---:B------:R-:W-:Y:S01]  /*5290*/  IMAD.U32 R37, R93.reuse, 0x10000, RZ ;  /* 0x000100005d257824 */ /* 0x040fe200078e00ff */
[C---:B------:R-:W-:Y:S01]  /*52a0*/  R2P PR, R93.reuse, 0x6 ;  /* 0x000000065d007804 */ /* 0x040fe20000000000 */
[----:B------:R-:W-:Y:S01]  /*52b0*/  IMAD.SHL.U32 R80, R93, 0x20, RZ ;  /* 0x000000205d507824 */ /* 0x000fe200078e00ff */
[----:B------:R-:W-:Y:S01]  /*52c0*/  UMOV UR44, 0x400 ;  /* 0x00000400002c7882 */ /* 0x000fe20000000000 */
[----:B------:R-:W1:Y:S01]  /*52d0*/  LDCU.64 UR4, c[0x0][0x890] ;  /* 0x00011200ff0477ac */ /* 0x000e620008000a00 */
[----:B------:R-:W2:Y:S01]  /*52e0*/  LDC.64 R78, c[0x0][0x8b0] ;  /* 0x00022c00ff4e7b82 */ /* 0x000ea20000000a00 */
[C---:B------:R-:W-:Y:S01]  /*52f0*/  LOP3.LUT R2, R7.reuse, 0x1c0, RZ, 0xc0, !PT ;  /* 0x000001c007027812 */ /* 0x040fe200078ec0ff */
[----:B------:R-:W-:Y:S01]  /*5300*/  IMAD.MOV.U32 R91, RZ, RZ, 0x20 ;  /* 0x00000020ff5b7424 */ /* 0x000fe200078e00ff */
[----:B------:R-:W-:Y:S01]  /*5310*/  ULEA UR44, UR47, UR44, 0x18 ;  /* 0x0000002c2f2c7291 */ /* 0x000fe2000f8ec0ff */
[----:B------:R-:W-:Y:S01]  /*5320*/  LOP3.LUT R7, R7, 0x200, RZ, 0xc0, !PT ;  /* 0x0000020007077812 */ /* 0x000fe200078ec0ff */
[----:B------:R-:W-:Y:S01]  /*5330*/  IMAD.MOV.U32 R90, RZ, RZ, 0x1 ;  /* 0x00000001ff5a7424 */ /* 0x000fe200078e00ff */
[----:B------:R-:W-:Y:S01]  /*5340*/  LOP3.LUT R3, R2, 0x8, R3, 0xf8, !PT ;  /* 0x0000000802037812 */ /* 0x000fe200078ef803 */
[----:B------:R-:W-:Y:S01]  /*5350*/  IMAD.SHL.U32 R2, R93, 0x8, RZ ;  /* 0x000000085d027824 */ /* 0x000fe200078e00ff */
[----:B------:R-:W3:Y:S01]  /*5360*/  LDC.64 R76, c[0x0][0x8a8] ;  /* 0x00022a00ff4c7b82 */ /* 0x000ee20000000a00 */
[----:B------:R-:W-:Y:S01]  /*5370*/  LOP3.LUT R37, R37, 0x600000, RZ, 0xc0, !PT ;  /* 0x0060000025257812 */ /* 0x000fe200078ec0ff */
[----:B------:R-:W-:Y:S01]  /*5380*/  IMAD.MOV.U32 R36, RZ, RZ, RZ ;  /* 0x000000ffff247224 */ /* 0x000fe200078e00ff */
[----:B------:R-:W-:-:S02]  /*5390*/  LOP3.LUT R80, R7, 0xc00, R80, 0xf8, !PT ;  /* 0x00000c0007507812 */ /* 0x000fc400078ef850 */
[----:B------:R-:W-:Y:S02]  /*53a0*/  CS2R R88, SRZ ;  /* 0x0000000000587805 */ /* 0x000fe4000001ff00 */
[----:B------:R-:W-:Y:S01]  /*53b0*/  LOP3.LUT R3, R3, 0x38, R2, 0x78, !PT ;  /* 0x0000003803037812 */ /* 0x000fe200078e7802 */
[----:B------:R-:W-:Y:S01]  /*53c0*/  IMAD.MOV.U32 R87, RZ, RZ, RZ ;  /* 0x000000ffff577224 */ /* 0x000fe200078e00ff */
[----:B------:R-:W-:Y:S01]  /*53d0*/  SEL R92, R91, 0xffffffe0, !P2 ;  /* 0xffffffe05b5c7807 */ /* 0x000fe20005000000 */
[----:B------:R-:W4:Y:S01]  /*53e0*/  LDS R0, [UR44+0x120] ;  /* 0x0001202cff007984 */ /* 0x000f220008000800 */
[----:B-1----:R-:W-:Y:S01]  /*53f0*/  IMAD.U32 R95, RZ, RZ, UR4 ;  /* 0x00000004ff5f7e24 */ /* 0x002fe2000f8e00ff */
[----:B------:R-:W-:Y:S01]  /*5400*/  UIADD3 UR4, UPT, UPT, UR44, 0x400, URZ ;  /* 0x000004002c047890 */ /* 0x000fe2000fffe0ff */
[----:B------:R-:W-:Y:S01]  /*5410*/  LOP3.LUT R80, R80, R3, RZ, 0xfc, !PT ;  /* 0x0000000350507212 */ /* 0x000fe200078efcff */
[----:B------:R-:W-:Y:S01]  /*5420*/  IMAD.U32 R94, RZ, RZ, UR5 ;  /* 0x00000005ff5e7e24 */ /* 0x000fe2000f8e00ff */
[----:B------:R-:W-:Y:S01]  /*5430*/  LOP3.LUT R93, R93, 0x60, RZ, 0xc0, !PT ;  /* 0x000000605d5d7812 */ /* 0x000fe200078ec0ff */
[----:B------:R-:W1:Y:S01]  /*5440*/  LDCU UR60, c[0x0][0x370] ;  /* 0x00006e00ff3c77ac */ /* 0x000e620008000800 */
[----:B------:R-:W-:Y:S01]  /*5450*/  SEL R91, R91, 0xffffffe0, !P1 ;  /* 0xffffffe05b5b7807 */ /* 0x000fe20004800000 */
[----:B------:R-:W-:Y:S01]  /*5460*/  IMAD.U32 R85, RZ, RZ, UR4 ;  /* 0x00000004ff557e24 */ /* 0x000fe2000f8e00ff */
[----:B------:R-:W1:Y:S01]  /*5470*/  LDCU UR43, c[0x0][0xb0c] ;  /* 0x00016180ff2b77ac */ /* 0x000e620008000800 */
[----:B------:R-:W1:Y:S01]  /*5480*/  LDCU UR39, c[0x0][0xb30] ;  /* 0x00016600ff2777ac */ /* 0x000e620008000800 */
[----:B------:R-:W1:Y:S01]  /*5490*/  LDCU.64 UR54, c[0x0][0x888] ;  /* 0x00011100ff3677ac */ /* 0x000e620008000a00 */
[----:B------:R-:W1:Y:S01]  /*54a0*/  LDCU.64 UR40, c[0x0][0xb28] ;  /* 0x00016500ff2877ac */ /* 0x000e620008000a00 */
[----:B------:R-:W1:Y:S01]  /*54b0*/  LDCU.128 UR56, c[0x0][0xb10] ;  /* 0x00016200ff3877ac */ /* 0x000e620008000c00 */
[----:B------:R-:W1:Y:S01]  /*54c0*/  LDCU UR53, c[0x0][0x374] ;  /* 0x00006e80ff3577ac */ /* 0x000e620008000800 */
[----:B------:R-:W-:Y:S01]  /*54d0*/  UMOV UR52, URZ ;  /* 0x000000ff00347c82 */ /* 0x000fe20008000000 */
[----:B------:R-:W-:Y:S01]  /*54e0*/  UMOV UR46, URZ ;  /* 0x000000ff002e7c82 */ /* 0x000fe20008000000 */
[----:B-1234-:R-:W-:-:S07]  /*54f0*/  IMAD.IADD R37, R0, 0x1, R37 ;  /* 0x0000000100257824 */ /* 0x01efce00078e0225 */
.L_x_131:
[C---:B------:R-:W-:Y:S02]  /*5500*/  LEA R3, R87.reuse, UR44, 0x3 ;  /* 0x0000002c57037c11 */ /* 0x040fe4000f8e18ff */
[----:B------:R-:W-:Y:S02]  /*5510*/  SHF.L.U32 R0, R88, 0x1f, RZ ;  /* 0x0000001f58007819 */ /* 0x000fe400000006ff */
[----:B------:R-:W-:Y:S02]  /*5520*/  LEA R5, R87, UR44, 0x4 ;  /* 0x0000002c57057c11 */ /* 0x000fe4000f8e20ff */
[----:B-1----:R-:W1:Y:S02]  /*5530*/  SYNCS.PHASECHK.TRANS64.TRYWAIT P0, [R3+URZ+0x70], R0 ;  /* 0x00007000030075a7 */ /* 0x002e6400080011ff */
[----:B-1----:R-:W-:Y:S05]  /*5540*/  @!P0 BRA `(.L_x_88) ;  /* 0x0000004c00088947 */ /* 0x002fea0003800000 */
.L_x_175:
        /* <DEDUP_REMOVED lines=11> */
[----:B------:R-:W-:Y:S01]  /*5600*/  PLOP3.LUT P0, PT, PT, PT, UP1, 0x80, 0x8 ;  /* 0x000000000008781c */ /* 0x000fe20003f0f018 */
[----:B------:R-:W-:Y:S11]  /*5610*/  UP2UR UR62, UPR, URZ, 0x2 ;  /* 0x00000002ff3e7883 */ /* 0x000ff60008000000 */
[----:B------:R-:W-:Y:S01]  /*5620*/  @!UPT UIADD3 URZ, UPT, UPT, URZ, URZ, URZ ;  /* 0x000000fffffff290 */ /* 0x000fe2000fffe0ff */
[----:B-1----:R-:W-:Y:S02]  /*5630*/  @P0 SHF.R.U32.HI R0, RZ, 0x10, R5 ;  /* 0x00000010ff000819 */ /* 0x002fe40000011605 */
        /* <DEDUP_REMOVED lines=12> */
[----:B------:R-:W2:Y:S01]  /*5700*/  LDCU UR12, c[0x0][0xb20] ;  /* 0x00016400ff0c77ac */ /* 0x000ea20008000800 */
[----:B------:R-:W-:Y:S02]  /*5710*/  UIMAD.WIDE.U32 UR4, UR53, UR59, URZ ;  /* 0x0000003b350472a5 */ /* 0x000fe4000f8e00ff */
[----:B------:R-:W-:Y:S02]  /*5720*/  UIMAD.WIDE.U32 UR6, UR60, UR56, URZ ;  /* 0x000000383c0672a5 */ /* 0x000fe4000f8e00ff */
[----:B------:R-:W-:Y:S02]  /*5730*/  UISETP.NE.AND UP0, UPT, UR58, 0x1, UPT ;  /* 0x000000013a00788c */ /* 0x000fe4000bf05270 */
[----:B------:R-:W-:Y:S02]  /*5740*/  UIMAD.WIDE.U32 UR8, UR37, UR59, URZ ;  /* 0x0000003b250872a5 */ /* 0x000fe4000f8e00ff */
[----:B------:R-:W-:Y:S02]  /*5750*/  UIMAD.WIDE.U32 UR10, UR38, UR56, URZ ;  /* 0x00000038260a72a5 */ /* 0x000fe4000f8e00ff */
[----:B------:R-:W-:Y:S02]  /*5760*/  UISETP.NE.AND UP1, UPT, UR43, 0x1, UPT ;  /* 0x000000012b00788c */ /* 0x000fe4000bf25270 */
[----:B------:R-:W-:Y:S01]  /*5770*/  UISETP.NE.AND UP2, UPT, UR42, 0x1, UPT ;  /* 0x000000012a00788c */ /* 0x000fe2000bf45270 */
[----:B------:R-:W-:Y:S02]  /*5780*/  UMOV UR4, UR5 ;  /* 0x0000000500047c82 */ /* 0x000fe40008000000 */
[----:B--2---:R-:W-:Y:S03]  /*5790*/  USHF.R.U32.HI UR5, URZ, UR12, UR4 ;  /* 0x0000000cff057299 */ /* 0x004fe60008011604 */
[----:B------:R-:W-:Y:S02]  /*57a0*/  UMOV UR4, UR7 ;  /* 0x0000000700047c82 */ /* 0x000fe40008000000 */
[----:B------:R-:W-:Y:S02]  /*57b0*/  USHF.R.U32.HI UR7, URZ, UR57, UR4 ;  /* 0x00000039ff077299 */ /* 0x000fe40008011604 */
[----:B------:R-:W-:Y:S02]  /*57c0*/  USEL UR4, UR53, UR5, !UP0 ;  /* 0x0000000535047287 */ /* 0x000fe4000c000000 */
[----:B------:R-:W-:Y:S01]  /*57d0*/  USEL UR7, UR60, UR7, !UP1 ;  /* 0x000000073c077287 */ /* 0x000fe2000c800000 */
[----:B------:R-:W-:Y:S01]  /*57e0*/  UMOV UR5, UR9 ;  /* 0x0000000900057c82 */ /* 0x000fe20008000000 */
[----:B------:R-:W-:Y:S02]  /*57f0*/  UIMAD.WIDE.U32 UR8, UR4, UR40, URZ ;  /* 0x00000028040872a5 */ /* 0x000fe4000f8e00ff */
[----:B------:R-:W-:Y:S03]  /*5800*/  USHF.R.U32.HI UR6, URZ, UR12, UR5 ;  /* 0x0000000cff067299 */ /* 0x000fe60008011605 */
[----:B------:R-:W-:Y:S01]  /*5810*/  UMOV UR5, UR11 ;  /* 0x0000000b00057c82 */ /* 0x000fe20008000000 */
[----:B------:R-:W-:Y:S02]  /*5820*/  UIMAD.WIDE.U32 UR10, UR7, UR40, URZ ;  /* 0x00000028070a72a5 */ /* 0x000fe4000f8e00ff */
[----:B------:R-:W-:Y:S02]  /*5830*/  USHF.R.U32.HI UR12, URZ, UR57, UR5 ;  /* 0x00000039ff0c7299 */ /* 0x000fe40008011605 */
[----:B------:R-:W-:Y:S01]  /*5840*/  USEL UR6, UR37, UR6, !UP0 ;  /* 0x0000000625067287 */ /* 0x000fe2000c000000 */
[----:B------:R-:W-:Y:S02]  /*5850*/  UMOV UR5, UR9 ;  /* 0x0000000900057c82 */ /* 0x000fe40008000000 */
[----:B------:R-:W-:Y:S01]  /*5860*/  UMOV UR10, UR11 ;  /* 0x0000000b000a7c82 */ /* 0x000fe20008000000 */
[----:B------:R-:W-:Y:S02]  /*5870*/  @UP2 USHF.R.U32.HI UR4, URZ, UR41, UR5 ;  /* 0x00000029ff042299 */ /* 0x000fe40008011605 */
[----:B------:R-:W-:Y:S02]  /*5880*/  @UP2 USHF.R.U32.HI UR7, URZ, UR41, UR10 ;  /* 0x00000029ff072299 */ /* 0x000fe4000801160a */
[----:B------:R-:W-:Y:S02]  /*5890*/  UIMAD UR4, UR42, UR4, URZ ;  /* 0x000000042a0472a4 */ /* 0x000fe4000f8e02ff */
[----:B------:R-:W-:Y:S02]  /*58a0*/  UIMAD.WIDE.U32 UR10, UR6, UR40, URZ ;  /* 0x00000028060a72a5 */ /* 0x000fe4000f8e00ff */
[----:B------:R-:W-:Y:S02]  /*58b0*/  USEL UR5, UR38, UR12, !UP1 ;  /* 0x0000000c26057287 */ /* 0x000fe4000c800000 */
[----:B------:R-:W-:Y:S02]  /*58c0*/  UIMAD UR8, UR42, UR7, URZ ;  /* 0x000000072a0872a4 */ /* 0x000fe4000f8e02ff */
[----:B------:R-:W-:Y:S03]  /*58d0*/  UISETP.GE.AND UP0, UPT, UR6, UR4, UPT ;  /* 0x000000040600728c */ /* 0x000fe6000bf06270 */
[----:B------:R-:W-:Y:S01]  /*58e0*/  UMOV UR4, UR11 ;  /* 0x0000000b00047c82 */ /* 0x000fe20008000000 */
[----:B------:R-:W-:Y:S02]  /*58f0*/  UISETP.GE.OR UP0, UPT, UR5, UR8, UP0 ;  /* 0x000000080500728c */ /* 0x000fe40008706670 */
[----:B------:R-:W-:Y:S02]  /*5900*/  USHF.R.U32.HI UR4, URZ, UR41, UR4 ;  /* 0x00000029ff047299 */ /* 0x000fe40008011604 */
[----:B------:R-:W-:Y:S02]  /*5910*/  UIMAD.WIDE.U32 UR8, UR5, UR40, URZ ;  /* 0x00000028050872a5 */ /* 0x000fe4000f8e00ff */
[----:B------:R-:W-:Y:S02]  /*5920*/  USEL UR11, UR6, UR4, !UP2 ;  /* 0x00000004060b7287 */ /* 0x000fe4000d000000 */
[----:B------:R-:W-:Y:S02]  /*5930*/  UIADD3 UR8, UPT, UPT, -UR5, URZ, URZ ;  /* 0x000000ff05087290 */ /* 0x000fe4000fffe1ff */
[----:B------:R-:W-:Y:S01]  /*5940*/  UIADD3 UR10, UPT, UPT, -UR11, URZ, URZ ;  /* 0x000000ff0b0a7290 */ /* 0x000fe2000fffe1ff */
[----:B------:R-:W-:Y:S01]  /*5950*/  @!UP0 UMOV UR4, UR9 ;  /* 0x0000000900048c82 */ /* 0x000fe20008000000 */
[----:B------:R-:W-:Y:S02]  /*5960*/  UIADD3 UR9, UPT, UPT, -UR6, URZ, URZ ;  /* 0x000000ff06097290 */ /* 0x000fe4000fffe1ff */
[----:B------:R-:W-:Y:S02]  /*5970*/  @!UP0 USHF.R.U32.HI UR4, URZ, UR41, UR4 ;  /* 0x00000029ff048299 */ /* 0x000fe40008011604 */
[----:B------:R-:W-:Y:S02]  /*5980*/  UIMAD UR10, UR42, UR10, UR6 ;  /* 0x0000000a2a0a72a4 */ /* 0x000fe4000f8e0206 */
[----:B------:R-:W-:Y:S04]  /*5990*/  @!UP0 USEL UR4, UR5, UR4, !UP2 ;  /* 0x0000000405048287 */ /* 0x000fe8000d000000 */
[----:B------:R-:W-:Y:S02]  /*59a0*/  @!UP0 UIMAD UR10, UR7, UR10, UR4 ;  /* 0x0000000a070a82a4 */ /* 0x000fe4000f8e0204 */
[----:B------:R-:W-:Y:S02]  /*59b0*/  @!UP0 UIADD3 UR11, UPT, UPT, UR11, -UR4, URZ ;  /* 0x800000040b0b8290 */ /* 0x000fe4000fffe0ff */
[----:B------:R-:W-:Y:S02]  /*59c0*/  UIMAD UR7, UR43, UR8, UR38 ;  /* 0x000000082b0772a4 */ /* 0x000fe4000f8e0226 */
[----:B------:R-:W-:Y:S02]  /*59d0*/  @!UP0 UIMAD UR6, UR11, UR42, UR5 ;  /* 0x0000002a0b0682a4 */ /* 0x000fe4000f8e0205 */
[----:B------:R-:W-:Y:S01]  /*59e0*/  UIMAD UR4, UR58, UR9, UR37 ;  /* 0x000000093a0472a4 */ /* 0x000fe2000f8e0225 */
[----:B------:R-:W-:Y:S02]  /*59f0*/  @!UP0 UMOV UR5, UR10 ;  /* 0x0000000a00058c82 */ /* 0x000fe40008000000 */
[----:B------:R-:W-:Y:S02]  /*5a00*/  UIMAD UR38, UR5, UR43, UR7 ;  /* 0x0000002b052672a4 */ /* 0x000fe4000f8e0207 */
[----:B------:R-:W-:Y:S11]  /*5a10*/  UIMAD UR37, UR6, UR58, UR4 ;  /* 0x0000003a062572a4 */ /* 0x000ff6000f8e0204 */
[----:B------:R-:W-:Y:S01]  /*5a20*/  @!UPT UIADD3 URZ, UPT, UPT, URZ, URZ, URZ ;  /* 0x000000fffffff290 */ /* 0x000fe2000fffe0ff */
.L_x_89:
[----:B------:R-:W-:Y:S01]  /*5a30*/  UISETP.NE.AND UP0, UPT, UR39, 0x1, UPT ;  /* 0x000000012700788c */ /* 0x000fe2000bf05270 */
[----:B------:R-:W-:Y:S01]  /*5a40*/  LOP3.LUT P0, RZ, R85, 0x3f0, RZ, 0xc0, !PT ;  /* 0x000003f055ff7812 */ /* 0x000fe2000780c0ff */
[----:B------:R-:W-:Y:S01]  /*5a50*/  USHF.L.U32 UR50, UR24, 0x6, URZ ;  /* 0x0000000618327899 */ /* 0x000fe200080006ff */
[----:B------:R-:W-:Y:S01]  /*5a60*/  BSSY.RECONVERGENT B6, `(.L_x_90) ;  /* 0x0000034000067945 */ /* 0x000fe20003800200 */
[----:B------:R-:W-:Y:S01]  /*5a70*/  USHF.L.U32 UR49, UR28, 0x8, URZ ;  /* 0x000000081c317899 */ /* 0x000fe200080006ff */
[----:B------:R-:W-:Y:S06]  /*5a80*/  IADD3 R87, PT, PT, R87, 0x1, RZ ;  /* 0x0000000157577810 */ /* 0x000fec0007ffe0ff */
[----:B------:R-:W2:Y:S01]  /*5a90*/  @!UP0 LDCU.128 UR12, c[0x0][0xb10] ;  /* 0x00016200ff0c87ac */ /* 0x000ea20008000c00 */
[----:B------:R-:W3:Y:S01]  /*5aa0*/  @!UP0 LDCU UR5, c[0x0][0xb0c] ;  /* 0x00016180ff0587ac */ /* 0x000ee20008000800 */
[----:B------:R-:W4:Y:S01]  /*5ab0*/  @!UP0 LDCU UR10, c[0x0][0xb20] ;  /* 0x00016400ff0a87ac */ /* 0x000f220008000800 */
[----:B--2---:R-:W-:Y:S02]  /*5ac0*/  UIMAD.WIDE.U32 UR8, UR38, UR12, URZ ;  /* 0x0000000c260872a5 */ /* 0x004fe4000f8e00ff */
[----:B------:R-:W-:Y:S02]  /*5ad0*/  UIMAD.WIDE.U32 UR6, UR37, UR15, URZ ;  /* 0x0000000f250672a5 */ /* 0x000fe4000f8e00ff */
[----:B------:R-:W-:Y:S03]  /*5ae0*/  @!UP0 UISETP.NE.AND UP1, UPT, UR14, 0x1, UPT ;  /* 0x000000010e00888c */ /* 0x000fe6000bf25270 */
[----:B------:R-:W-:Y:S01]  /*5af0*/  @!UP0 UMOV UR4, UR9 ;  /* 0x0000000900048c82 */ /* 0x000fe20008000000 */
[----:B---3--:R-:W-:Y:S02]  /*5b00*/  @!UP0 UISETP.NE.AND UP2, UPT, UR5, 0x1, UPT ;  /* 0x000000010500888c */ /* 0x008fe4000bf45270 */
[----:B------:R-:W-:Y:S01]  /*5b10*/  @!UP0 USHF.R.U32.HI UR4, URZ, UR13, UR4 ;  /* 0x0000000dff048299 */ /* 0x000fe20008011604 */
[----:B------:R-:W-:Y:S02]  /*5b20*/  @!UP0 UMOV UR6, UR7 ;  /* 0x0000000700068c82 */ /* 0x000fe40008000000 */
[----:B----4-:R-:W-:Y:S02]  /*5b30*/  @!UP0 USHF.R.U32.HI UR6, URZ, UR10, UR6 ;  /* 0x0000000aff068299 */ /* 0x010fe40008011606 */
[----:B------:R-:W-:Y:S02]  /*5b40*/  @!UP0 USEL UR7, UR38, UR4, !UP2 ;  /* 0x0000000426078287 */ /* 0x000fe4000d000000 */
[----:B------:R-:W-:Y:S04]  /*5b50*/  @!UP0 USEL UR6, UR37, UR6, !UP1 ;  /* 0x0000000625068287 */ /* 0x000fe8000c800000 */
[----:B------:R-:W-:Y:S02]  /*5b60*/  @!UP0 UIADD3 UR4, UPT, UPT, -UR7, UR6, URZ ;  /* 0x0000000607048290 */ /* 0x000fe4000fffe1ff */
[----:B------:R-:W-:Y:S02]  /*5b70*/  @!UP0 UIADD3 UR6, UPT, UPT, UR7, -UR6, URZ ;  /* 0x8000000607068290 */ /* 0x000fe4000fffe0ff */
[----:B------:R-:W-:Y:S02]  /*5b80*/  @!UP0 UIMAD UR38, UR4, UR5, UR38 ;  /* 0x00000005042682a4 */ /* 0x000fe4000f8e0226 */
[----:B------:R-:W-:Y:S01]  /*5b90*/  @!UP0 UIMAD UR37, UR6, UR14, UR37 ;  /* 0x0000000e062582a4 */ /* 0x000fe2000f8e0225 */
[----:B------:R-:W-:Y:S11]  /*5ba0*/  @!P0 BRA `(.L_x_91) ;  /* 0x00000000007c8947 */ /* 0x000ff60003800000 */
[----:B------:R-:W2:Y:S01]  /*5bb0*/  LDCU.64 UR8, c[0x4][0x80] ;  /* 0x01001000ff0877ac */ /* 0x000ea20008000a00 */
[----:B------:R-:W-:Y:S01]  /*5bc0*/  MOV R2, 0x0 ;  /* 0x0000000000027802 */ /* 0x000fe20000000f00 */
[----:B------:R-:W-:Y:S02]  /*5bd0*/  HFMA2 R12, -RZ, RZ, 0, 5.9604644775390625e-08 ;  /* 0x00000001ff0c7431 */ /* 0x000fe400000001ff */
[----:B------:R-:W-:Y:S01]  /*5be0*/  IMAD.MOV.U32 R8, RZ, RZ, 0x70 ;  /* 0x00000070ff087424 */ /* 0x000fe200078e00ff */
[----:B------:R3:W4:Y:S01]  /*5bf0*/  LDC.64 R14, c[0x4][R2] ;  /* 0x01000000020e7b82 */ /* 0x0007220000000a00 */
[----:B------:R-:W1:Y:S01]  /*5c00*/  LDCU.64 UR6, c[0x4][0x88] ;  /* 0x01001100ff0677ac */ /* 0x000e620008000a00 */
[----:B------:R-:W-:Y:S01]  /*5c10*/  IMAD.MOV.U32 R13, RZ, RZ, RZ ;  /* 0x000000ffff0d7224 */ /* 0x000fe200078e00ff */
[----:B------:R-:W1:Y:S01]  /*5c20*/  LDCU.64 UR4, c[0x4][0x8] ;  /* 0x01000100ff0477ac */ /* 0x000e620008000a00 */
[----:B--2---:R-:W-:Y:S01]  /*5c30*/  MOV R5, UR9 ;  /* 0x0000000900057c02 */ /* 0x004fe20008000f00 */
[----:B------:R-:W-:Y:S01]  /*5c40*/  IMAD.U32 R4, RZ, RZ, UR8 ;  /* 0x00000008ff047e24 */ /* 0x000fe2000f8e00ff */
[----:B-1----:R-:W-:Y:S01]  /*5c50*/  MOV R7, UR7 ;  /* 0x0000000700077c02 */ /* 0x002fe20008000f00 */
[----:B------:R-:W-:Y:S01]  /*5c60*/  IMAD.U32 R6, RZ, RZ, UR6 ;  /* 0x00000006ff067e24 */ /* 0x000fe2000f8e00ff */
[----:B------:R-:W-:Y:S01]  /*5c70*/  MOV R11, UR5 ;  /* 0x00000005000b7c02 */ /* 0x000fe20008000f00 */
[----:B------:R-:W-:Y:S02]  /*5c80*/  IMAD.U32 R10, RZ, RZ, UR4 ;  /* 0x00000004ff0a7e24 */ /* 0x000fe4000f8e00ff */
[----:B------:R-:W-:Y:S07]  /*5c90*/  LEPC R20, `(.L_x_92) ;  /* 0x000000001014794e */ /* 0x000fee0000000000 */
[----:B---345:R-:W-:Y:S05]  /*5ca0*/  CALL.ABS.NOINC R14 ;  /* 0x000000000e007343 */ /* 0x038fea0003c00000 */
.L_x_92:
[----:B------:R-:W1:Y:S01]  /*5cb0*/  LDCU.64 UR8, c[0x4][0x80] ;  /* 0x01001000ff0877ac */ /* 0x000e620008000a00 */
[----:B------:R-:W2:Y:S01]  /*5cc0*/  LDC.64 R2, c[0x4][R2] ;  /* 0x0100000002027b82 */ /* 0x000ea20000000a00 */
[----:B------:R-:W-:Y:S02]  /*5cd0*/  HFMA2 R12, -RZ, RZ, 0, 5.9604644775390625e-08 ;  /* 0x00000001ff0c7431 */ /* 0x000fe400000001ff */
[----:B------:R-:W-:Y:S02]  /*5ce0*/  IMAD.MOV.U32 R8, RZ, RZ, 0x70 ;  /* 0x00000070ff087424 */ /* 0x000fe400078e00ff */
[----:B------:R-:W-:Y:S01]  /*5cf0*/  IMAD.MOV.U32 R13, RZ, RZ, RZ ;  /* 0x000000ffff0d7224 */ /* 0x000fe200078e00ff */
[----:B------:R-:W3:Y:S01]  /*5d00*/  LDCU.64 UR6, c[0x4][0x88] ;  /* 0x01001100ff0677ac */ /* 0x000ee20008000a00 */
[----:B------:R-:W4:Y:S01]  /*5d10*/  LDCU.64 UR4, c[0x4][0x8] ;  /* 0x01000100ff0477ac */ /* 0x000f220008000a00 */
[----:B-1----:R-:W-:Y:S02]  /*5d20*/  MOV R4, UR8 ;  /* 0x0000000800047c02 */ /* 0x002fe40008000f00 */
[----:B------:R-:W-:Y:S02]  /*5d30*/  MOV R5, UR9 ;  /* 0x0000000900057c02 */ /* 0x000fe40008000f00 */
[----:B---3--:R-:W-:Y:S01]  /*5d40*/  MOV R7, UR7 ;  /* 0x0000000700077c02 */ /* 0x008fe20008000f00 */
[----:B------:R-:W-:Y:S01]  /*5d50*/  IMAD.U32 R6, RZ, RZ, UR6 ;  /* 0x00000006ff067e24 */ /* 0x000fe2000f8e00ff */
[----:B----4-:R-:W-:Y:S01]  /*5d60*/  MOV R11, UR5 ;  /* 0x00000005000b7c02 */ /* 0x010fe20008000f00 */
[----:B------:R-:W-:Y:S02]  /*5d70*/  IMAD.U32 R10, RZ, RZ, UR4 ;  /* 0x00000004ff0a7e24 */ /* 0x000fe4000f8e00ff */
[----:B------:R-:W-:Y:S07]  /*5d80*/  LEPC R20, `(.L_x_91) ;  /* 0x000000001014794e */ /* 0x000fee0000000000 */
[----:B--2---:R-:W-:Y:S05]  /*5d90*/  CALL.ABS.NOINC R2 ;  /* 0x0000000002007343 */ /* 0x004fea0003c00000 */
.L_x_91:
[----:B------:R-:W-:Y:S05]  /*5da0*/  BSYNC.RECONVERGENT B6 ;  /* 0x0000000000067941 */ /* 0x000fea0003800200 */
.L_x_90:
[----:B------:R-:W-:Y:S02]  /*5db0*/  R2UR UR6, R84 ;  /* 0x00000000540672ca */ /* 0x000fe400000e0000 */
[----:B------:R-:W-:Y:S02]  /*5dc0*/  R2UR UR5, R95 ;  /* 0x000000005f0572ca */ /* 0x000fe400000e0000 */
[----:B------:R-:W-:Y:S02]  /*5dd0*/  R2UR UR4, R94 ;  /* 0x000000005e0472ca */ /* 0x000fe400000e0000 */
[----:B------:R-:W-:Y:S02]  /*5de0*/  ISETP.NE.U32.AND P4, PT, R78, RZ, PT ;  /* 0x000000ff4e00720c */ /* 0x000fe40003f85070 */
[----:B------:R-:W-:Y:S02]  /*5df0*/  ISETP.NE.U32.AND P2, PT, RZ, UR54, PT ;  /* 0x00000036ff007c0c */ /* 0x000fe4000bf45070 */
[----:B------:R-:W-:Y:S02]  /*5e00*/  ISETP.NE.AND.EX P4, PT, R79, RZ, PT, P4 ;  /* 0x000000ff4f00720c */ /* 0x000fe40003f85340 */
[----:B------:R-:W-:Y:S01]  /*5e10*/  ISETP.NE.AND.EX P2, PT, RZ, UR55, PT, P2 ;  /* 0x00000037ff007c0c */ /* 0x000fe2000bf45320 */
[----:B------:R-:W-:Y:S02]  /*5e20*/  UISETP.NE.AND UP2, UPT, UR6, URZ, UPT ;  /* 0x000000ff0600728c */ /* 0x000fe4000bf45270 */
[----:B------:R-:W-:Y:S04]  /*5e30*/  UISETP.NE.U32.AND UP0, UPT, UR5, URZ, UPT ;  /* 0x000000ff0500728c */ /* 0x000fe8000bf05070 */
[----:B------:R-:W-:Y:S01]  /*5e40*/  UISETP.NE.AND.EX UP1, UPT, UR4, URZ, UPT, UP0 ;  /* 0x000000ff0400728c */ /* 0x000fe2000bf25300 */
[----:B------:R-:W-:Y:S01]  /*5e50*/  PLOP3.LUT P1, PT, PT, PT, UP2, 0x80, 0x8 ;  /* 0x000000000008781c */ /* 0x000fe20003f2f028 */
[----:B------:R-:W-:Y:S03]  /*5e60*/  UPLOP3.LUT UP0, UPT, UPT, UPT, UPT, 0x40, 0x4 ;  /* 0x000000000004789c */ /* 0x000fe60003f0e870 */
[----:B------:R-:W-:Y:S06]  /*5e70*/  @UP2 UPLOP3.LUT UP0, UPT, UPT, UPT, UP1, 0x80, 0x8 ;  /* 0x000000000008289c */ /* 0x000fec0003f0f010 */
[----:B------:R-:W-:Y:S01]  /*5e80*/  PLOP3.LUT P0, PT, PT, PT, UP0, 0x80, 0x8 ;  /* 0x000000000008781c */ /* 0x000fe20003f0f008 */
[----:B------:R-:W-:Y:S01]  /*5e90*/  @!UPT UIADD3 URZ, UPT, UPT, URZ, URZ, URZ ;  /* 0x000000fffffff290 */ /* 0x000fe2000fffe0ff */
[----:B------:R-:W-:Y:S11]  /*5ea0*/  BRA.U !UP1, `(.L_x_93) ;  /* 0x0000000109407547 */ /* 0x000ff6000b800000 */
[----:B------:R-:W-:Y:S01]  /*5eb0*/  UISETP.NE.U32.AND UP0, UPT, UR54, URZ, UPT ;  /* 0x000000ff3600728c */ /* 0x000fe2000bf05070 */
[----:B------:R-:W-:Y:S01]  /*5ec0*/  R2UR UR6, R95 ;  /* 0x000000005f0672ca */ /* 0x000fe200000e0000 */
[----:B------:R-:W2:Y:S01]  /*5ed0*/  LDCU.64 UR8, c[0x0][0x358] ;  /* 0x00006b00ff0877ac */ /* 0x000ea20008000a00 */
[----:B------:R-:W-:Y:S02]  /*5ee0*/  HFMA2 R81, -RZ, RZ, 0, 5.9604644775390625e-08 ;  /* 0x00000001ff517431 */ /* 0x000fe400000001ff */
[----:B-1----:R-:W-:Y:S01]  /*5ef0*/  IMAD.MOV.U32 R0, RZ, RZ, 0x1 ;  /* 0x00000001ff007424 */ /* 0x002fe200078e00ff */
[----:B------:R-:W-:Y:S06]  /*5f00*/  UISETP.NE.AND.EX UP0, UPT, UR55, URZ, UPT, UP0 ;  /* 0x000000ff3700728c */ /* 0x000fec000bf05300 */
[----:B------:R-:W-:Y:S05]  /*5f10*/  PLOP3.LUT P3, PT, PT, PT, UP0, 0x80, 0x8 ;  /* 0x000000000008781c */ /* 0x000fea0003f6f008 */
[----:B------:R-:W1:Y:S01]  /*5f20*/  @UP0 LDCU.64 UR4, c[0x0][0x888] ;  /* 0x00011100ff0407ac */ /* 0x000e620008000a00 */
[----:B------:R-:W-:Y:S07]  /*5f30*/  @UP0 UIMAD UR6, UR36, UR6, URZ ;  /* 0x00000006240602a4 */ /* 0x000fee000f8e02ff */
[----:B------:R-:W-:Y:S01]  /*5f40*/  @!P3 PRMT R81, R0, 0x7610, R81 ;  /* 0x000076100051b816 */ /* 0x000fe20000000051 */
[----:B-1----:R-:W-:Y:S06]  /*5f50*/  @UP0 UIMAD.WIDE UR4, UR6, 0x4, UR4 ;  /* 0x00000004060408a5 */ /* 0x002fec000f8e0204 */
[----:B------:R-:W-:Y:S02]  /*5f60*/  IMAD.U32 R2, RZ, RZ, UR4 ;  /* 0x00000004ff027e24 */ /* 0x000fe4000f8e00ff */
[----:B------:R-:W-:Y:S03]  /*5f70*/  IMAD.U32 R3, RZ, RZ, UR5 ;  /* 0x00000005ff037e24 */ /* 0x000fe6000f8e00ff */
[----:B------:R-:W1:Y:S02]  /*5f80*/  @!UP0 LDCU UR4, c[0x0][0x880] ;  /* 0x00011000ff0487ac */ /* 0x000e640008000800 */
[----:B--2--5:R2:W5:Y:S02]  /*5f90*/  @P3 LDG.E R41, desc[UR8][R2.64] ;  /* 0x0000000802293981 */ /* 0x024564000c1e1900 */
[----:B-12---:R-:W-:Y:S02]  /*5fa0*/  @!P3 MOV R41, UR4 ;  /* 0x000000040029bc02 */ /* 0x006fe40008000f00 */
.L_x_93:
[----:B------:R-:W-:Y:S05]  /*5fb0*/  @!P4 BRA `(.L_x_94) ;  /* 0x000000000024c947 */ /* 0x000fea0003800000 */
[----:B------:R-:W-:Y:S01]  /*5fc0*/  ISETP.NE.U32.AND P3, PT, R76, RZ, PT ;  /* 0x000000ff4c00720c */ /* 0x000fe20003f65070 */
[----:B------:R-:W2:Y:S03]  /*5fd0*/  LDCU.64 UR4, c[0x0][0x358] ;  /* 0x00006b00ff0477ac */ /* 0x000ea60008000a00 */
[----:B------:R-:W-:Y:S11]  /*5fe0*/  ISETP.NE.AND.EX P3, PT, R77, RZ, PT, P3 ;  /* 0x000000ff4d00720c */ /* 0x000ff60003f65330 */
[----:B------:R-:W-:Y:S02]  /*5ff0*/  @!UPT UIADD3 URZ, UPT, UPT, URZ, URZ, URZ ;  /* 0x000000fffffff290 */ /* 0x000fe4000fffe0ff */
[----:B------:R-:W3:Y:S01]  /*6000*/  @P3 LDC.64 R2, c[0x0][0x8a8] ;  /* 0x00022a00ff023b82 */ /* 0x000ee20000000a00 */
[----:B-1----:R-:W-:Y:S04]  /*6010*/  @P3 IMAD R0, R78, UR36, RZ ;  /* 0x000000244e003c24 */ /* 0x002fe8000f8e02ff */
[----:B---3--:R-:W-:Y:S05]  /*6020*/  @P3 IMAD.WIDE R2, R0, 0x4, R2 ;  /* 0x0000000400023825 */ /* 0x008fea00078e0202 */
[----:B--2--5:R2:W5:Y:S02]  /*6030*/  @P3 LDG.E R38, desc[UR4][R2.64] ;  /* 0x0000000402263981 */ /* 0x024564000c1e1900 */
[----:B--2---:R-:W3:Y:S02]  /*6040*/  @!P3 LDC R38, c[0x0][0x8a0] ;  /* 0x00022800ff26bb82 */ /* 0x004ee40000000800 */
.L_x_94:
[----:B-----5:R-:W-:Y:S01]  /*6050*/  FSETP.NEU.AND P3, PT, R41, RZ, PT ;  /* 0x000000ff2900720b */ /* 0x020fe20003f6d000 */
[----:B------:R-:W-:Y:S01]  /*6060*/  IMAD.SHL.U32 R47, R80, 0x2, RZ ;  /* 0x00000002502f7824 */ /* 0x000fe200078e00ff */
[----:B------:R-:W-:Y:S01]  /*6070*/  SEL R4, RZ, 0xffffffff, P2 ;  /* 0xffffffffff047807 */ /* 0x000fe20001000000 */
[----:B------:R-:W-:Y:S01]  /*6080*/  BSSY B1, `(.L_x_95) ;  /* 0x0000044000017945 */ /* 0x000fe20003800000 */
[----:B------:R-:W-:Y:S01]  /*6090*/  @P1 LOP3.LUT P2, RZ, R81, 0xff, RZ, 0xc0, !PT ;  /* 0x000000ff51ff1812 */ /* 0x000fe2000784c0ff */
[----:B------:R-:W-:Y:S01]  /*60a0*/  VIADD R98, R47, UR44 ;  /* 0x0000002c2f627c36 */ /* 0x000fe20008000000 */
[----:B------:R-:W-:Y:S01]  /*60b0*/  @P1 SEL R3, RZ, 0xffffffff, P3 ;  /* 0xffffffffff031807 */ /* 0x000fe20001800000 */
[----:B------:R-:W-:Y:S01]  /*60c0*/  IMAD.MOV.U32 R60, RZ, RZ, 0x1 ;  /* 0x00000001ff3c7424 */ /* 0x000fe200078e00ff */
[----:B------:R-:W-:Y:S01]  /*60d0*/  LOP3.LUT R90, R90, 0x1, RZ, 0x3c, !PT ;  /* 0x000000015a5a7812 */ /* 0x000fe200078e3cff */
[----:B------:R-:W-:Y:S01]  /*60e0*/  IMAD.MOV.U32 R46, RZ, RZ, RZ ;  /* 0x000000ffff2e7224 */ /* 0x000fe200078e00ff */
[----:B------:R-:W-:Y:S02]  /*60f0*/  @P0 SEL R3, R4, R3, !P2 ;  /* 0x0000000304030207 */ /* 0x000fe40005000000 */
[----:B------:R-:W-:Y:S02]  /*6100*/  CS2R R74, SRZ ;  /* 0x00000000004a7805 */ /* 0x000fe4000001ff00 */
[C---:B------:R-:W-:Y:S02]  /*6110*/  LEA R99, R36.reuse, UR44, 0x3 ;  /* 0x0000002c24637c11 */ /* 0x040fe4000f8e18ff */
[----:B------:R-:W-:Y:S02]  /*6120*/  CS2R R72, SRZ ;  /* 0x0000000000487805 */ /* 0x000fe4000001ff00 */
[----:B------:R-:W-:Y:S02]  /*6130*/  @P1 LOP3.LUT R3, R3, 0x1, RZ, 0xc0, !PT ;  /* 0x0000000103031812 */ /* 0x000fe400078ec0ff */
[----:B------:R-:W-:Y:S02]  /*6140*/  CS2R R66, SRZ ;  /* 0x0000000000427805 */ /* 0x000fe4000001ff00 */
[----:B------:R-:W-:Y:S02]  /*6150*/  SHF.L.U32 R2, R89, 0x1f, RZ ;  /* 0x0000001f59027819 */ /* 0x000fe400000006ff */
[----:B------:R-:W-:Y:S02]  /*6160*/  CS2R R64, SRZ ;  /* 0x0000000000407805 */ /* 0x000fe4000001ff00 */
[----:B------:R-:W-:Y:S02]  /*6170*/  ISETP.NE.U32.OR P6, PT, R3, 0x1, !P1 ;  /* 0x000000010300780c */ /* 0x000fe40004fc5470 */
[----:B------:R-:W-:Y:S02]  /*6180*/  CS2R R58, SRZ ;  /* 0x00000000003a7805 */ /* 0x000fe4000001ff00 */
[----:B------:R-:W-:Y:S02]  /*6190*/  PLOP3.LUT P2, PT, PT, PT, UP1, 0x80, 0x8 ;  /* 0x000000000008781c */ /* 0x000fe40003f4f018 */
[----:B------:R-:W-:Y:S02]  /*61a0*/  CS2R R56, SRZ ;  /* 0x0000000000387805 */ /* 0x000fe4000001ff00 */
[----:B------:R-:W-:Y:S02]  /*61b0*/  LEA.HI R39, R36, R36, RZ, 0x1 ;  /* 0x0000002424277211 */ /* 0x000fe400078f08ff */
[----:B------:R-:W-:Y:S02]  /*61c0*/  CS2R R50, SRZ ;  /* 0x0000000000327805 */ /* 0x000fe4000001ff00 */
[----:B------:R-:W-:Y:S02]  /*61d0*/  LOP3.LUT P4, R86, R81, 0xff, RZ, 0xc0, !PT ;  /* 0x000000ff51567812 */ /* 0x000fe4000788c0ff */
[----:B------:R-:W-:Y:S02]  /*61e0*/  CS2R R48, SRZ ;  /* 0x0000000000307805 */ /* 0x000fe4000001ff00 */
[----:B------:R-:W-:Y:S01]  /*61f0*/  SEL R3, RZ, 0xffffffff, P3 ;  /* 0xffffffffff037807 */ /* 0x000fe20001800000 */
[C---:B-1----:R-:W-:Y:S01]  /*6200*/  IMAD.SHL.U32 R0, R39.reuse, 0x80, RZ ;  /* 0x0000008027007824 */ /* 0x042fe200078e00ff */
[----:B------:R-:W-:Y:S01]  /*6210*/  LOP3.LUT R39, R39, 0xffe, RZ, 0xc0, !PT ;  /* 0x00000ffe27277812 */ /* 0x000fe200078ec0ff */
[----:B------:R-:W-:Y:S01]  /*6220*/  VIADD R63, R98, 0x400 ;  /* 0x00000400623f7836 */ /* 0x000fe20000000000 */
[----:B------:R-:W-:Y:S01]  /*6230*/  P2R R96, PR, RZ, 0x40 ;  /* 0x00000040ff607803 */ /* 0x000fe20000000000 */
[----:B------:R-:W-:Y:S01]  /*6240*/  IMAD.IADD R97, R91, 0x1, R98 ;  /* 0x000000015b617824 */ /* 0x000fe200078e0262 */
[----:B------:R-:W-:Y:S01]  /*6250*/  @P6 SHF.L.U32 R5, R90, 0x1f, RZ ;  /* 0x0000001f5a056819 */ /* 0x000fe200000006ff */
[----:B------:R-:W-:Y:S01]  /*6260*/  IMAD.IADD R39, R36, 0x1, -R39 ;  /* 0x0000000124277824 */ /* 0x000fe200078e0a27 */
[----:B------:R-:W-:Y:S02]  /*6270*/  @P2 SEL R3, R4, R3, !P4 ;  /* 0x0000000304032207 */ /* 0x000fe40006000000 */
[----:B------:R-:W1:Y:S01]  /*6280*/  @P6 SYNCS.PHASECHK.TRANS64.TRYWAIT P1, [UR44+0x20], R5 ;  /* 0x00002005ff0065a7 */ /* 0x000e62000802112c */
[----:B------:R-:W-:Y:S02]  /*6290*/  LOP3.LUT R0, R0, 0xffffff00, RZ, 0xc0, !PT ;  /* 0xffffff0000007812 */ /* 0x000fe400078ec0ff */
[----:B------:R-:W-:Y:S03]  /*62a0*/  LOP3.LUT R3, R3, 0x1, RZ, 0xc0, !PT ;  /* 0x0000000103037812 */ /* 0x000fe600078ec0ff */
[----:B------:R-:W-:Y:S01]  /*62b0*/  IMAD.IADD R0, R37, 0x1, R0 ;  /* 0x0000000125007824 */ /* 0x000fe200078e0200 */
[----:B------:R-:W-:Y:S03]  /*62c0*/  ISETP.NE.U32.AND P5, PT, R3, 0x1, PT ;  /* 0x000000010300780c */ /* 0x000fe60003fa5070 */
[----:B------:R-:W-:Y:S01]  /*62d0*/  IMAD R39, R39, 0x100000, R0 ;  /* 0x0010000027277824 */ /* 0x000fe200078e0200 */
[----:B------:R-:W-:Y:S01]  /*62e0*/  P2R R61, PR, RZ, 0x20 ;  /* 0x00000020ff3d7803 */ /* 0x000fe20000000000 */
[----:B------:R2:W4:Y:S01]  /*62f0*/  SYNCS.PHASECHK.TRANS64.TRYWAIT P0, [R99+URZ+0x90], R2 ;  /* 0x00009002630075a7 */ /* 0x00052200080011ff */
[----:B-1----:R-:W-:Y:S01]  /*6300*/  @P6 SEL R60, RZ, 0x1, !P1 ;  /* 0x00000001ff3c6807 */ /* 0x002fe20004800000 */
[----:B--2---:R-:W-:Y:S06]  /*6310*/  @!P6 BRA `(.L_x_96) ;  /* 0x000000000068e947 */ /* 0x004fec0003800000 */
[----:B------:R-:W-:Y:S01]  /*6320*/  @P5 IMAD R0, R92, 0x2, R63 ;  /* 0x000000025c005824 */ /* 0x000fe200078e023f */
[----:B------:R-:W-:Y:S01]  /*6330*/  ISETP.NE.AND P1, PT, R60, RZ, PT ;  /* 0x000000ff3c00720c */ /* 0x000fe20003f25270 */
[----:B------:R-:W-:Y:S01]  /*6340*/  @P5 IMAD R4, R92, 0x2, R98 ;  /* 0x000000025c045824 */ /* 0x000fe200078e0262 */
[----:B------:R-:W-:Y:S01]  /*6350*/  BSSY B0, `(.L_x_97) ;  /* 0x000000e000007945 */ /* 0x000fe20003800000 */
[----:B------:R-:W-:Y:S01]  /*6360*/  IMAD.MOV.U32 R74, RZ, RZ, RZ ;  /* 0x000000ffff4a7224 */ /* 0x000fe200078e00ff */
[----:B------:R-:W-:Y:S01]  /*6370*/  CS2R R66, SRZ ;  /* 0x0000000000427805 */ /* 0x000fe2000001ff00 */
[----:B------:R-:W-:Y:S01]  /*6380*/  @P5 IMAD.IADD R5, R91, 0x1, R0 ;  /* 0x000000015b055824 */ /* 0x000fe200078e0200 */
[----:B------:R-:W-:Y:S02]  /*6390*/  CS2R R64, SRZ ;  /* 0x0000000000407805 */ /* 0x000fe4000001ff00 */
[----:B------:R-:W-:Y:S02]  /*63a0*/  CS2R R72, SRZ ;  /* 0x0000000000487805 */ /* 0x000fe4000001ff00 */
[----:B------:R-:W-:Y:S02]  /*63b0*/  CS2R R50, SRZ ;  /* 0x0000000000327805 */ /* 0x000fe4000001ff00 */
[----:B------:R-:W-:Y:S02]  /*63c0*/  CS2R R48, SRZ ;  /* 0x0000000000307805 */ /* 0x000fe4000001ff00 */
[----:B------:R-:W-:Y:S02]  /*63d0*/  CS2R R58, SRZ ;  /* 0x00000000003a7805 */ /* 0x000fe4000001ff00 */
[----:B------:R-:W-:Y:S01]  /*63e0*/  CS2R R56, SRZ ;  /* 0x0000000000387805 */ /* 0x000fe2000001ff00 */
[----:B------:R-:W-:Y:S06]  /*63f0*/  @P1 BRA `(.L_x_98) ;  /* 0x00000000000c1947 */ /* 0x000fec0003800000 */
[----:B------:R-:W-:Y:S04]  /*6400*/  SHF.L.U32 R3, R90, 0x1f, RZ ;  /* 0x0000001f5a037819 */ /* 0x000fe800000006ff */
[----:B------:R-:W1:Y:S02]  /*6410*/  SYNCS.PHASECHK.TRANS64.TRYWAIT P1, [UR44+0x20], R3 ;  /* 0x00002003ff0075a7 */ /* 0x000e64000802112c */
[----:B-1----:R-:W-:Y:S05]  /*6420*/  @!P1 BRA `(.L_x_99) ;  /* 0x0000003c00649947 */ /* 0x002fea0003800000 */
.L_x_98:
[----:B------:R-:W-:Y:S05]  /*6430*/  BSYNC B0 ;  /* 0x0000000000007941 */ /* 0x000fea0003800000 */
.L_x_97:
[----:B------:R-:W-:Y:S01]  /*6440*/  ISETP.NE.AND P1, PT, R61, RZ, PT ;  /* 0x000000ff3d00720c */ /* 0x000fe20003f25270 */
[----:B------:R-:W-:Y:S11]  /*6450*/  HFMA2 R46, -RZ, RZ, 0, 5.9604644775390625e-08 ;  /* 0x00000001ff2e7431 */ /* 0x000ff600000001ff */
[----:B------:R-:W-:Y:S01]  /*6460*/  @!UPT UIADD3 URZ, UPT, UPT, URZ, URZ, URZ ;  /* 0x000000fffffff290 */ /* 0x000fe2000fffe0ff */
[----:B------:R-:W-:Y:S05]  /*6470*/  @P1 WARPSYNC.ALL ;  /* 0x0000000000001948 */ /* 0x000fea0003800000 */
[----:B------:R2:W1:Y:S04]  /*6480*/  @P1 LDSM.16.M88.4 R64, [R4+0x400] ;  /* 0x000400000440183b */ /* 0x0004680000000200 */
[----:B------:R2:W1:Y:S04]  /*6490*/  @P1 LDSM.16.M88.4 R72, [R5] ;  /* 0x000000000548183b */ /* 0x0004680000000200 */
[----:B------:R2:W1:Y:S04]  /*64a0*/  @P1 LDSM.16.M88.4 R48, [R47+UR44+0x400] ;  /* 0x0004002c2f30183b */ /* 0x0004680008000200 */
[----:B------:R2:W1:Y:S02]  /*64b0*/  @P1 LDSM.16.M88.4 R56, [R97+0x400] ;  /* 0x000400006138183b */ /* 0x0004640000000200 */
.L_x_96:
[----:B------:R-:W-:Y:S05]  /*64c0*/  BSYNC B1 ;  /* 0x0000000000017941 */ /* 0x000fea0003800000 */
.L_x_95:
[----:B-1----:R-:W-:Y:S04]  /*64d0*/  SHF.R.U32.HI R3, RZ, 0x15, R39 ;  /* 0x00000015ff037819 */ /* 0x002fe80000011627 */
[----:B------:R-:W-:Y:S01]  /*64e0*/  LOP3.LUT P1, RZ, R3, 0x3, R82, 0x48, !PT ;  /* 0x0000000303ff7812 */ /* 0x000fe20007824852 */
[----:B------:R-:W-:Y:S01]  /*64f0*/  @!UPT UIADD3 URZ, UPT, UPT, URZ, URZ, URZ ;  /* 0x000000fffffff290 */ /* 0x000fe2000fffe0ff */
[----:B----4-:R-:W-:Y:S11]  /*6500*/  @P0 BRA `(.L_x_100) ;  /* 0x0000000000080947 */ /* 0x010ff60003800000 */
[----:B------:R-:W1:Y:S02]  /*6510*/  SYNCS.PHASECHK.TRANS64.TRYWAIT P0, [R99+URZ+0x90], R2 ;  /* 0x00009002630075a7 */ /* 0x000e6400080011ff */
[----:B-1----:R-:W-:Y:S05]  /*6520*/  @!P0 BRA `(.L_x_101) ;  /* 0x0000003c003c8947 */ /* 0x002fea0003800000 */
.L_x_100:
[----:B------:R-:W-:Y:S05]  /*6530*/  @!P1 BRA `(.L_x_102) ;  /* 0x0000000000409947 */ /* 0x000fea0003800000 */
[----:B------:R-:W2:Y:S01]  /*6540*/  LDCU.64 UR8, c[0x4][0x70] ;  /* 0x01000e00ff0877ac */ /* 0x000ea20008000a00 */
[----:B------:R-:W-:Y:S01]  /*6550*/  MOV R3, 0x0 ;  /* 0x0000000000037802 */ /* 0x000fe20000000f00 */
[----:B------:R-:W-:Y:S02]  /*6560*/  HFMA2 R12, -RZ, RZ, 0, 5.9604644775390625e-08 ;  /* 0x00000001ff0c7431 */ /* 0x000fe400000001ff */
[----:B------:R-:W-:Y:S02]  /*6570*/  IMAD.MOV.U32 R8, RZ, RZ, 0x192 ;  /* 0x00000192ff087424 */ /* 0x000fe400078e00ff */
[----:B------:R-:W-:Y:S01]  /*6580*/  IMAD.MOV.U32 R13, RZ, RZ, RZ ;  /* 0x000000ffff0d7224 */ /* 0x000fe200078e00ff */
[----:B------:R-:W4:Y:S01]  /*6590*/  LDCU.64 UR6, c[0x4][0x78] ;  /* 0x01000f00ff0677ac */ /* 0x000f220008000a00 */
[----:B-1----:R-:W1:Y:S01]  /*65a0*/  LDC.64 R2, c[0x4][R3] ;  /* 0x0100000003027b82 */ /* 0x002e620000000a00 */
[----:B------:R-:W5:Y:S01]  /*65b0*/  LDCU.64 UR4, c[0x4][0x10] ;  /* 0x01000200ff0477ac */ /* 0x000f620008000a00 */
[----:B--2---:R-:W-:Y:S01]  /*65c0*/  MOV R5, UR9 ;  /* 0x0000000900057c02 */ /* 0x004fe20008000f00 */
[----:B------:R-:W-:Y:S01]  /*65d0*/  IMAD.U32 R4, RZ, RZ, UR8 ;  /* 0x00000008ff047e24 */ /* 0x000fe2000f8e00ff */
[----:B----4-:R-:W-:Y:S01]  /*65e0*/  MOV R7, UR7 ;  /* 0x0000000700077c02 */ /* 0x010fe20008000f00 */
[----:B------:R-:W-:Y:S01]  /*65f0*/  IMAD.U32 R6, RZ, RZ, UR6 ;  /* 0x00000006ff067e24 */ /* 0x000fe2000f8e00ff */
[----:B-----5:R-:W-:Y:S01]  /*6600*/  MOV R11, UR5 ;  /* 0x00000005000b7c02 */ /* 0x020fe20008000f00 */
[----:B------:R-:W-:Y:S02]  /*6610*/  IMAD.U32 R10, RZ, RZ, UR4 ;  /* 0x00000004ff0a7e24 */ /* 0x000fe4000f8e00ff */
[----:B------:R-:W-:Y:S07]  /*6620*/  LEPC R20, `(.L_x_102) ;  /* 0x000000001014794e */ /* 0x000fee0000000000 */
[----:B-1-3--:R-:W-:Y:S05]  /*6630*/  CALL.ABS.NOINC R2 ;  /* 0x0000000002007343 */ /* 0x00afea0003c00000 */
.L_x_102:
[----:B------:R-:W-:Y:S05]  /*6640*/  WARPSYNC.ALL ;  /* 0x0000000000007948 */ /* 0x000fea0003800000 */
[----:B------:R-:W-:Y:S01]  /*6650*/  R2UR UR4, R39 ;  /* 0x00000000270472ca */ /* 0x000fe200000e0000 */
[--C-:B------:R-:W-:Y:S01]  /*6660*/  HADD2.F32 R40, -RZ, R48.reuse.H0_H0 ;  /* 0x20000030ff287230 */ /* 0x100fe20000004100 */
[----:B------:R-:W-:Y:S01]  /*6670*/  SHF.L.U32 R62, R92, 0x1, RZ ;  /* 0x000000015c3e7819 */ /* 0x000fe200000006ff */
[----:B------:R-:W-:Y:S01]  /*6680*/  HADD2.F32 R43, -RZ, R48.H1_H1 ;  /* 0x30000030ff2b7230 */ /* 0x000fe20000004100 */
[----:B------:R-:W-:Y:S01]  /*6690*/  ISETP.NE.AND P0, PT, R93, RZ, PT ;  /* 0x000000ff5d00720c */ /* 0x000fe20003f05270 */
[----:B------:R-:W-:Y:S01]  /*66a0*/  HADD2.F32 R42, -RZ, R49.H0_H0 ;  /* 0x20000031ff2a7230 */ /* 0x000fe20000004100 */
[----:B------:R-:W-:Y:S01]  /*66b0*/  IADD3 R100, PT, PT, R63, R62, RZ ;  /* 0x0000003e3f647210 */ /* 0x000fe20007ffe0ff */
[----:B------:R-:W-:Y:S01]  /*66c0*/  HADD2.F32 R45, -RZ, R51.H0_H0 ;  /* 0x20000033ff2d7230 */ /* 0x000fe20000004100 */
[----:B------:R-:W-:Y:S02]  /*66d0*/  BSSY.RECONVERGENT B0, `(.L_x_103) ;  /* 0x0000085000007945 */ /* 0x000fe40003800200 */
[----:B------:R-:W-:Y:S03]  /*66e0*/  IADD3 R101, PT, PT, R91, R100, RZ ;  /* 0x000000645b657210 */ /* 0x000fe60007ffe0ff */
[----:B--2---:R-:W3:Y:S02]  /*66f0*/  LDTM.16dp256bit.x8 R4, tmem[UR4] ;  /* 0x00000004000479ee */ /* 0x004ee400081a0000 */
[C---:B---3--:R-:W-:Y:S01]  /*6700*/  FMUL R0, R38.reuse, R4 ;  /* 0x0000000426007220 */ /* 0x048fe20000400000 */
[C---:B-1----:R-:W-:Y:S01]  /*6710*/  FMUL R2, R38.reuse, R5 ;  /* 0x0000000526027220 */ /* 0x042fe20000400000 */
[C---:B------:R-:W-:Y:S01]  /*6720*/  FMUL R3, R38.reuse, R6 ;  /* 0x0000000626037220 */ /* 0x040fe20000400000 */
[C---:B------:R-:W-:Y:S01]  /*6730*/  FMUL R7, R38.reuse, R7 ;  /* 0x0000000726077220 */ /* 0x040fe20000400000 */
[C---:B------:R-:W-:Y:S01]  /*6740*/  FFMA R0, R41.reuse, R40, R0 ;  /* 0x0000002829007223 */ /* 0x040fe20000000000 */
[----:B------:R-:W-:Y:S02]  /*6750*/  HADD2.F32 R40, -RZ, R49.H1_H1 ;  /* 0x30000031ff287230 */ /* 0x000fe40000004100 */
[C---:B------:R-:W-:Y:S01]  /*6760*/  FFMA R2, R41.reuse, R43, R2 ;  /* 0x0000002b29027223 */ /* 0x040fe20000000002 */
[C---:B------:R-:W-:Y:S01]  /*6770*/  FFMA R3, R41.reuse, R42, R3 ;  /* 0x0000002a29037223 */ /* 0x040fe20000000003 */
[--C-:B------:R-:W-:Y:S02]  /*6780*/  HADD2.F32 R43, -RZ, R50.reuse.H0_H0 ;  /* 0x20000032ff2b7230 */ /* 0x100fe40000004100 */
[----:B------:R-:W-:Y:S01]  /*6790*/  FMUL R4, R38, R8 ;  /* 0x0000000826047220 */ /* 0x000fe20000400000 */
[----:B------:R-:W-:Y:S01]  /*67a0*/  HADD2.F32 R42, -RZ, R50.H1_H1 ;  /* 0x30000032ff2a7230 */ /* 0x000fe20000004100 */
[----:B------:R-:W-:Y:S01]  /*67b0*/  F2FP.F16.F32.PACK_AB R52, R2, R0 ;  /* 0x000000000234723e */ /* 0x000fe200000000ff */
[C---:B------:R-:W-:Y:S01]  /*67c0*/  FFMA R7, R41.reuse, R40, R7 ;  /* 0x0000002829077223 */ /* 0x040fe20000000007 */
[----:B------:R-:W-:Y:S01]  /*67d0*/  FFMA R4, R41, R43, R4 ;  /* 0x0000002b29047223 */ /* 0x000fe20000000004 */
[C---:B------:R-:W-:Y:S01]  /*67e0*/  FMUL R5, R38.reuse, R9 ;  /* 0x0000000926057220 */ /* 0x040fe20000400000 */
[C---:B------:R-:W-:Y:S01]  /*67f0*/  FMUL R6, R38.reuse, R10 ;  /* 0x0000000a26067220 */ /* 0x040fe20000400000 */
[----:B------:R-:W-:Y:S01]  /*6800*/  HADD2.F32 R40, -RZ, R51.H1_H1 ;  /* 0x30000033ff287230 */ /* 0x000fe20000004100 */
[----:B------:R-:W-:Y:S01]  /*6810*/  F2FP.F16.F32.PACK_AB R53, R7, R3 ;  /* 0x000000030735723e */ /* 0x000fe200000000ff */
[C---:B------:R-:W-:Y:S01]  /*6820*/  FFMA R5, R41.reuse, R42, R5 ;  /* 0x0000002a29057223 */ /* 0x040fe20000000005 */
[----:B------:R-:W-:Y:S01]  /*6830*/  FFMA R6, R41, R45, R6 ;  /* 0x0000002d29067223 */ /* 0x000fe20000000006 */
[C---:B------:R-:W-:Y:S01]  /*6840*/  FMUL R11, R38.reuse, R11 ;  /* 0x0000000b260b7220 */ /* 0x040fe20000400000 */
[--C-:B------:R-:W-:Y:S02]  /*6850*/  HADD2.F32 R43, -RZ, R56.reuse.H0_H0 ;  /* 0x20000038ff2b7230 */ /* 0x100fe40000004100 */
[C---:B------:R-:W-:Y:S01]  /*6860*/  FMUL R8, R38.reuse, R12 ;  /* 0x0000000c26087220 */ /* 0x040fe20000400000 */
[----:B------:R-:W-:Y:S01]  /*6870*/  F2FP.F16.F32.PACK_AB R54, R5, R4 ;  /* 0x000000040536723e */ /* 0x000fe200000000ff */
[C---:B------:R-:W-:Y:S01]  /*6880*/  FFMA R11, R41.reuse, R40, R11 ;  /* 0x00000028290b7223 */ /* 0x040fe2000000000b */
[----:B------:R-:W-:Y:S02]  /*6890*/  HADD2.F32 R40, -RZ, R56.H1_H1 ;  /* 0x30000038ff287230 */ /* 0x000fe40000004100 */
[----:B------:R-:W-:Y:S01]  /*68a0*/  FFMA R8, R41, R43, R8 ;  /* 0x0000002b29087223 */ /* 0x000fe20000000008 */
[C---:B------:R-:W-:Y:S01]  /*68b0*/  FMUL R9, R38.reuse, R13 ;  /* 0x0000000d26097220 */ /* 0x040fe20000400000 */
[--C-:B------:R-:W-:Y:S01]  /*68c0*/  HADD2.F32 R45, -RZ, R57.reuse.H0_H0 ;  /* 0x20000039ff2d7230 */ /* 0x100fe20000004100 */
[----:B------:R-:W-:Y:S01]  /*68d0*/  F2FP.F16.F32.PACK_AB R55, R11, R6 ;  /* 0x000000060b37723e */ /* 0x000fe200000000ff */
[C---:B------:R-:W-:Y:S01]  /*68e0*/  FMUL R10, R38.reuse, R14 ;  /* 0x0000000e260a7220 */ /* 0x040fe20000400000 */
[----:B------:R-:W-:Y:S02]  /*68f0*/  HADD2.F32 R42, -RZ, R57.H1_H1 ;  /* 0x30000039ff2a7230 */ /* 0x000fe40000004100 */
[C---:B------:R-:W-:Y:S01]  /*6900*/  FFMA R9, R41.reuse, R40, R9 ;  /* 0x0000002829097223 */ /* 0x040fe20000000009 */
[C---:B------:R-:W-:Y:S01]  /*6910*/  FMUL R15, R38.reuse, R15 ;  /* 0x0000000f260f7220 */ /* 0x040fe20000400000 */
[----:B------:R1:W-:Y:S01]  /*6920*/  STSM.16.M88.4 [R98+0x400], R52 ;  /* 0x0004003462007844 */ /* 0x0003e20000000200 */
[----:B------:R-:W-:Y:S01]  /*6930*/  FFMA R10, R41, R45, R10 ;  /* 0x0000002d290a7223 */ /* 0x000fe2000000000a */
[--C-:B------:R-:W-:Y:S01]  /*6940*/  HADD2.F32 R40, -RZ, R58.reuse.H0_H0 ;  /* 0x2000003aff287230 */ /* 0x100fe20000004100 */
[----:B------:R-:W-:Y:S01]  /*6950*/  F2FP.F16.F32.PACK_AB R68, R9, R8 ;  /* 0x000000080944723e */ /* 0x000fe200000000ff */
[----:B------:R-:W-:Y:S01]  /*6960*/  FFMA R15, R41, R42, R15 ;  /* 0x0000002a290f7223 */ /* 0x000fe2000000000f */
[C---:B------:R-:W-:Y:S01]  /*6970*/  FMUL R12, R38.reuse, R16 ;  /* 0x00000010260c7220 */ /* 0x040fe20000400000 */
[----:B------:R-:W-:Y:S02]  /*6980*/  HADD2.F32 R42, -RZ, R58.H1_H1 ;  /* 0x3000003aff2a7230 */ /* 0x000fe40000004100 */
[C---:B------:R-:W-:Y:S01]  /*6990*/  FMUL R13, R38.reuse, R17 ;  /* 0x00000011260d7220 */ /* 0x040fe20000400000 */
[--C-:B------:R-:W-:Y:S01]  /*69a0*/  HADD2.F32 R43, -RZ, R59.reuse.H0_H0 ;  /* 0x2000003bff2b7230 */ /* 0x100fe20000004100 */
[----:B------:R-:W-:Y:S01]  /*69b0*/  F2FP.F16.F32.PACK_AB R69, R15, R10 ;  /* 0x0000000a0f45723e */ /* 0x000fe200000000ff */
[C---:B------:R-:W-:Y:S01]  /*69c0*/  FFMA R12, R41.reuse, R40, R12 ;  /* 0x00000028290c7223 */ /* 0x040fe2000000000c */
[----:B------:R-:W-:Y:S01]  /*69d0*/  FFMA R13, R41, R42, R13 ;  /* 0x0000002a290d7223 */ /* 0x000fe2000000000d */
[C---:B------:R-:W-:Y:S01]  /*69e0*/  FMUL R14, R38.reuse, R18 ;  /* 0x00000012260e7220 */ /* 0x040fe20000400000 */
[----:B------:R-:W-:Y:S02]  /*69f0*/  HADD2.F32 R40, -RZ, R59.H1_H1 ;  /* 0x3000003bff287230 */ /* 0x000fe40000004100 */
[C---:B------:R-:W-:Y:S01]  /*6a00*/  FMUL R19, R38.reuse, R19 ;  /* 0x0000001326137220 */ /* 0x040fe20000400000 */
[C---:B------:R-:W-:Y:S01]  /*6a10*/  FMUL R16, R38.reuse, R20 ;  /* 0x0000001426107220 */ /* 0x040fe20000400000 */
[----:B------:R-:W-:Y:S01]  /*6a20*/  F2FP.F16.F32.PACK_AB R70, R13, R12 ;  /* 0x0000000c0d46723e */ /* 0x000fe200000000ff */
[C---:B------:R-:W-:Y:S01]  /*6a30*/  FFMA R14, R41.reuse, R43, R14 ;  /* 0x0000002b290e7223 */ /* 0x040fe2000000000e */
[--C-:B------:R-:W-:Y:S02]  /*6a40*/  HADD2.F32 R43, -RZ, R64.reuse.H0_H0 ;  /* 0x20000040ff2b7230 */ /* 0x100fe40000004100 */
[C---:B------:R-:W-:Y:S01]  /*6a50*/  FFMA R19, R41.reuse, R40, R19 ;  /* 0x0000002829137223 */ /* 0x040fe20000000013 */
[----:B------:R-:W-:Y:S02]  /*6a60*/  HADD2.F32 R42, -RZ, R64.H1_H1 ;  /* 0x30000040ff2a7230 */ /* 0x000fe40000004100 */
[C---:B------:R-:W-:Y:S01]  /*6a70*/  FMUL R17, R38.reuse, R21 ;  /* 0x0000001526117220 */ /* 0x040fe20000400000 */
[--C-:B------:R-:W-:Y:S02]  /*6a80*/  HADD2.F32 R45, -RZ, R65.reuse.H0_H0 ;  /* 0x20000041ff2d7230 */ /* 0x100fe40000004100 */
[----:B------:R-:W-:Y:S01]  /*6a90*/  FFMA R16, R41, R43, R16 ;  /* 0x0000002b29107223 */ /* 0x000fe20000000010 */
[----:B------:R-:W-:Y:S01]  /*6aa0*/  F2FP.F16.F32.PACK_AB R71, R19, R14 ;  /* 0x0000000e1347723e */ /* 0x000fe200000000ff */
[----:B------:R-:W-:Y:S01]  /*6ab0*/  FFMA R17, R41, R42, R17 ;  /* 0x0000002a29117223 */ /* 0x000fe20000000011 */
[C---:B------:R-:W-:Y:S01]  /*6ac0*/  FMUL R18, R38.reuse, R22 ;  /* 0x0000001626127220 */ /* 0x040fe20000400000 */
[----:B------:R-:W-:Y:S02]  /*6ad0*/  HADD2.F32 R40, -RZ, R65.H1_H1 ;  /* 0x30000041ff287230 */ /* 0x000fe40000004100 */
[C---:B------:R-:W-:Y:S01]  /*6ae0*/  FMUL R23, R38.reuse, R23 ;  /* 0x0000001726177220 */ /* 0x040fe20000400000 */
[----:B------:R1:W-:Y:S01]  /*6af0*/  STSM.16.M88.4 [R97+0x400], R68 ;  /* 0x0004004461007844 */ /* 0x0003e20000000200 */
[----:B------:R-:W-:Y:S01]  /*6b00*/  F2FP.F16.F32.PACK_AB R104, R17, R16 ;  /* 0x000000101168723e */ /* 0x000fe200000000ff */
[C---:B------:R-:W-:Y:S01]  /*6b10*/  FFMA R18, R41.reuse, R45, R18 ;  /* 0x0000002d29127223 */ /* 0x040fe20000000012 */
[----:B------:R-:W-:Y:S01]  /*6b20*/  FFMA R23, R41, R40, R23 ;  /* 0x0000002829177223 */ /* 0x000fe20000000017 */
[--C-:B------:R-:W-:Y:S02]  /*6b30*/  HADD2.F32 R43, -RZ, R66.reuse.H0_H0 ;  /* 0x20000042ff2b7230 */ /* 0x100fe40000004100 */
[C---:B------:R-:W-:Y:S01]  /*6b40*/  FMUL R20, R38.reuse, R24 ;  /* 0x0000001826147220 */ /* 0x040fe20000400000 */
[----:B------:R-:W-:Y:S02]  /*6b50*/  HADD2.F32 R40, -RZ, R66.H1_H1 ;  /* 0x30000042ff287230 */ /* 0x000fe40000004100 */
[C---:B------:R-:W-:Y:S01]  /*6b60*/  FMUL R21, R38.reuse, R25 ;  /* 0x0000001926157220 */ /* 0x040fe20000400000 */
[--C-:B------:R-:W-:Y:S01]  /*6b70*/  HADD2.F32 R45, -RZ, R67.reuse.H0_H0 ;  /* 0x20000043ff2d7230 */ /* 0x100fe20000004100 */
[----:B------:R-:W-:Y:S01]  /*6b80*/  F2FP.F16.F32.PACK_AB R105, R23, R18 ;  /* 0x000000121769723e */ /* 0x000fe200000000ff */
[C---:B------:R-:W-:Y:S01]  /*6b90*/  FFMA R20, R41.reuse, R43, R20 ;  /* 0x0000002b29147223 */ /* 0x040fe20000000014 */
[C---:B------:R-:W-:Y:S01]  /*6ba0*/  FFMA R21, R41.reuse, R40, R21 ;  /* 0x0000002829157223 */ /* 0x040fe20000000015 */
[C---:B------:R-:W-:Y:S01]  /*6bb0*/  FMUL R22, R38.reuse, R26 ;  /* 0x0000001a26167220 */ /* 0x040fe20000400000 */
[----:B------:R-:W-:Y:S02]  /*6bc0*/  HADD2.F32 R42, -RZ, R67.H1_H1 ;  /* 0x30000043ff2a7230 */ /* 0x000fe40000004100 */
[C---:B------:R-:W-:Y:S01]  /*6bd0*/  FMUL R27, R38.reuse, R27 ;  /* 0x0000001b261b7220 */ /* 0x040fe20000400000 */
[--C-:B------:R-:W-:Y:S02]  /*6be0*/  HADD2.F32 R40, -RZ, R72.reuse.H0_H0 ;  /* 0x20000048ff287230 */ /* 0x100fe40000004100 */
[C---:B------:R-:W-:Y:S01]  /*6bf0*/  FFMA R22, R41.reuse, R45, R22 ;  /* 0x0000002d29167223 */ /* 0x040fe20000000016 */
[C---:B------:R-:W-:Y:S01]  /*6c00*/  FMUL R24, R38.reuse, R28 ;  /* 0x0000001c26187220 */ /* 0x040fe20000400000 */
[C---:B------:R-:W-:Y:S01]  /*6c10*/  FFMA R27, R41.reuse, R42, R27 ;  /* 0x0000002a291b7223 */ /* 0x040fe2000000001b */
[----:B------:R-:W-:Y:S02]  /*6c20*/  HADD2.F32 R42, -RZ, R72.H1_H1 ;  /* 0x30000048ff2a7230 */ /* 0x000fe40000004100 */
[C---:B------:R-:W-:Y:S01]  /*6c30*/  FMUL R25, R38.reuse, R29 ;  /* 0x0000001d26197220 */ /* 0x040fe20000400000 */
[--C-:B------:R-:W-:Y:S02]  /*6c40*/  HADD2.F32 R43, -RZ, R73.reuse.H0_H0 ;  /* 0x20000049ff2b7230 */ /* 0x100fe40000004100 */
[C---:B------:R-:W-:Y:S01]  /*6c50*/  FMUL R26, R38.reuse, R30 ;  /* 0x0000001e261a7220 */ /* 0x040fe20000400000 */
[C---:B------:R-:W-:Y:S01]  /*6c60*/  FFMA R24, R41.reuse, R40, R24 ;  /* 0x0000002829187223 */ /* 0x040fe20000000018 */
[----:B------:R-:W-:Y:S02]  /*6c70*/  HADD2.F32 R40, -RZ, R73.H1_H1 ;  /* 0x30000049ff287230 */ /* 0x000fe40000004100 */
[C---:B------:R-:W-:Y:S01]  /*6c80*/  FFMA R25, R41.reuse, R42, R25 ;  /* 0x0000002a29197223 */ /* 0x040fe20000000019 */
[C---:B------:R-:W-:Y:S01]  /*6c90*/  FMUL R31, R38.reuse, R31 ;  /* 0x0000001f261f7220 */ /* 0x040fe20000400000 */
[C---:B------:R-:W-:Y:S01]  /*6ca0*/  FFMA R26, R41.reuse, R43, R26 ;  /* 0x0000002b291a7223 */ /* 0x040fe2000000001a */
[--C-:B------:R-:W-:Y:S02]  /*6cb0*/  HADD2.F32 R43, -RZ, R74.reuse.H0_H0 ;  /* 0x2000004aff2b7230 */ /* 0x100fe40000004100 */
[C---:B------:R-:W-:Y:S01]  /*6cc0*/  FMUL R28, R38.reuse, R32 ;  /* 0x00000020261c7220 */ /* 0x040fe20000400000 */
[----:B------:R-:W-:Y:S02]  /*6cd0*/  HADD2.F32 R42, -RZ, R74.H1_H1 ;  /* 0x3000004aff2a7230 */ /* 0x000fe40000004100 */
[C---:B------:R-:W-:Y:S01]  /*6ce0*/  FFMA R31, R41.reuse, R40, R31 ;  /* 0x00000028291f7223 */ /* 0x040fe2000000001f */
[C---:B------:R-:W-:Y:S01]  /*6cf0*/  FMUL R29, R38.reuse, R33 ;  /* 0x00000021261d7220 */ /* 0x040fe20000400000 */
[--C-:B------:R-:W-:Y:S02]  /*6d00*/  HADD2.F32 R45, -RZ, R75.reuse.H0_H0 ;  /* 0x2000004bff2d7230 */ /* 0x100fe40000004100 */
[C---:B------:R-:W-:Y:S01]  /*6d10*/  FMUL R30, R38.reuse, R34 ;  /* 0x00000022261e7220 */ /* 0x040fe20000400000 */
[----:B------:R-:W-:Y:S02]  /*6d20*/  HADD2.F32 R40, -RZ, R75.H1_H1 ;  /* 0x3000004bff287230 */ /* 0x000fe40000004100 */
[----:B------:R-:W-:Y:S01]  /*6d30*/  FMUL R35, R38, R35 ;  /* 0x0000002326237220 */ /* 0x000fe20000400000 */
[C---:B------:R-:W-:Y:S01]  /*6d40*/  FFMA R28, R41.reuse, R43, R28 ;  /* 0x0000002b291c7223 */ /* 0x040fe2000000001c */
[C---:B------:R-:W-:Y:S01]  /*6d50*/  FFMA R29, R41.reuse, R42, R29 ;  /* 0x0000002a291d7223 */ /* 0x040fe2000000001d */
[C---:B------:R-:W-:Y:S01]  /*6d60*/  FFMA R30, R41.reuse, R45, R30 ;  /* 0x0000002d291e7223 */ /* 0x040fe2000000001e */
[----:B------:R-:W-:Y:S01]  /*6d70*/  FFMA R35, R41, R40, R35 ;  /* 0x0000002829237223 */ /* 0x000fe20000000023 */
[----:B------:R-:W-:Y:S02]  /*6d80*/  F2FP.F16.F32.PACK_AB R106, R21, R20 ;  /* 0x00000014156a723e */ /* 0x000fe400000000ff */
[----:B------:R-:W-:Y:S02]  /*6d90*/  F2FP.F16.F32.PACK_AB R107, R27, R22 ;  /* 0x000000161b6b723e */ /* 0x000fe400000000ff */
[----:B------:R-:W-:Y:S02]  /*6da0*/  F2FP.F16.F32.PACK_AB R108, R25, R24 ;  /* 0x00000018196c723e */ /* 0x000fe400000000ff */
[----:B------:R-:W-:Y:S01]  /*6db0*/  F2FP.F16.F32.PACK_AB R109, R31, R26 ;  /* 0x0000001a1f6d723e */ /* 0x000fe200000000ff */
[----:B------:R1:W-:Y:S01]  /*6dc0*/  STSM.16.M88.4 [R100], R104 ;  /* 0x0000006864007844 */ /* 0x0003e20000000200 */
[----:B------:R-:W-:Y:S02]  /*6dd0*/  F2FP.F16.F32.PACK_AB R110, R29, R28 ;  /* 0x0000001c1d6e723e */ /* 0x000fe400000000ff */
[----:B------:R-:W-:Y:S05]  /*6de0*/  F2FP.F16.F32.PACK_AB R111, R35, R30 ;  /* 0x0000001e236f723e */ /* 0x000fea00000000ff */
[----:B------:R1:W-:Y:S01]  /*6df0*/  STSM.16.M88.4 [R101], R108 ;  /* 0x0000006c65007844 */ /* 0x0003e20000000200 */
[----:B------:R-:W-:Y:S01]  /*6e00*/  @!PT LDS RZ, [RZ] ;  /* 0x00000000fffff984 */ /* 0x000fe20000000800 */
[----:B------:R-:W-:Y:S01]  /*6e10*/  @!PT LDS RZ, [RZ] ;  /* 0x00000000fffff984 */ /* 0x000fe20000000800 */
[----:B------:R-:W-:Y:S01]  /*6e20*/  @!PT LDS RZ, [RZ] ;  /* 0x00000000fffff984 */ /* 0x000fe20000000800 */
[----:B------:R-:W-:Y:S01]  /*6e30*/  @!PT LDS RZ, [RZ] ;  /* 0x00000000fffff984 */ /* 0x000fe20000000800 */
[----:B------:R2:W-:Y:S07]  /*6e40*/  MEMBAR.ALL.CTA ;  /* 0x0000000000007992 */ /* 0x0005ee0000008000 */
[----:B--2---:R-:W2:Y:S02]  /*6e50*/  FENCE.VIEW.ASYNC.S ;  /* 0x00000000000073c6 */ /* 0x004ea40000000000 */
[----:B--2---:R-:W-:Y:S06]  /*6e60*/  BAR.SYNC.DEFER_BLOCKING 0x1, 0x80 ;  /* 0x0042000000007b1d */ /* 0x004fec0000010000 */
[----:B------:R-:W-:Y:S05]  /*6e70*/  @P0 BRA `(.L_x_104) ;  /* 0x0000000000280947 */ /* 0x000fea0003800000 */
[----:B------:R-:W2:Y:S01]  /*6e80*/  LDCU.64 UR6, c[0x0][0x348] ;  /* 0x00006900ff0677ac */ /* 0x000ea20008000a00 */
[----:B------:R-:W-:Y:S01]  /*6e90*/  UIADD3 UR4, UPT, UPT, UR44, 0x400, URZ ;  /* 0x000004002c047890 */ /* 0x000fe2000fffe0ff */
[----:B------:R-:W-:Y:S05]  /*6ea0*/  UMOV UR51, UR36 ;  /* 0x0000002400337c82 */ /* 0x000fea0008000000 */
[----:B------:R-:W-:Y:S04]  /*6eb0*/  MOV R85, UR4 ;  /* 0x0000000400557c02 */ /* 0x000fe80008000f00 */
[----:B------:R-:W-:Y:S01]  /*6ec0*/  R2UR UR48, R85 ;  /* 0x00000000553072ca */ /* 0x000fe200000e0000 */
[----:B--2---:R-:W-:Y:S04]  /*6ed0*/  UIADD3 UR4, UP0, UPT, UR6, 0x680, URZ ;  /* 0x0000068006047890 */ /* 0x004fe8000ff1e0ff */
[----:B------:R-:W-:Y:S09]  /*6ee0*/  UIADD3.X UR5, UPT, UPT, URZ, UR7, URZ, UP0, !UPT ;  /* 0x00000007ff057290 */ /* 0x000ff200087fe4ff */
[----:B------:R2:W-:Y:S01]  /*6ef0*/  UTMASTG.3D [UR48], [UR4] ;  /* 0x00000030040073b5 */ /* 0x0005e20008010000 */
[----:B------:R0:W-:Y:S01]  /*6f00*/  UTMACMDFLUSH ;  /* 0x00000000000079b7 */ /* 0x0001e20000000000 */
[----:B--2---:R-:W-:Y:S04]  /*6f10*/  DEPBAR.LE SB0, 0x1 ;  /* 0x000080400000791a */ /* 0x004fe80000000000 */
.L_x_104:
[----:B------:R-:W-:Y:S05]  /*6f20*/  BSYNC.RECONVERGENT B0 ;  /* 0x0000000000007941 */ /* 0x000fea0003800200 */
.L_x_103:
[----:B------:R-:W-:Y:S01]  /*6f30*/  BAR.SYNC.DEFER_BLOCKING 0x1, 0x80 ;  /* 0x0042000000007b1d */ /* 0x000fe20000010000 */
[----:B------:R-:W-:Y:S01]  /*6f40*/  ISETP.NE.AND P1, PT, R96, RZ, PT ;  /* 0x000000ff6000720c */ /* 0x000fe20003f25270 */
[----:B------:R-:W-:Y:S01]  /*6f50*/  UISETP.NE.AND UP0, UPT, UR52, URZ, UPT ;  /* 0x000000ff3400728c */ /* 0x000fe2000bf05270 */
[----:B------:R-:W-:Y:S11]  /*6f60*/  LEA R3, R46, UR44, 0x3 ;  /* 0x0000002c2e037c11 */ /* 0x000ff6000f8e18ff */
[----:B------:R-:W-:Y:S01]  /*6f70*/  @P1 SHF.L.U32 R2, R90, 0x1f, RZ ;  /* 0x0000001f5a021819 */ /* 0x000fe200000006ff */
[----:B------:R-:W-:Y:S06]  /*6f80*/  BRA.U !UP0, `(.L_x_105) ;  /* 0x0000000108247547 */ /* 0x000fec000b800000 */
[----:B------:R-:W-:Y:S01]  /*6f90*/  IMAD.U32 R5, RZ, RZ, UR46 ;  /* 0x0000002eff057e24 */ /* 0x000fe2000f8e00ff */
[----:B------:R-:W-:Y:S01]  /*6fa0*/  MOV R0, UR47 ;  /* 0x0000002f00007c02 */ /* 0x000fe20008000f00 */
[----:B------:R-:W-:Y:S03]  /*6fb0*/  UIADD3 UR4, UPT, UPT, UR46, 0x1, URZ ;  /* 0x000000012e047890 */ /* 0x000fe6000fffe0ff */
[----:B------:R-:W-:Y:S01]  /*6fc0*/  @P1 LEA R5, R5, UR44, 0x3 ;  /* 0x0000002c05051c11 */ /* 0x000fe2000f8e18ff */
[----:B------:R-:W-:Y:S04]  /*6fd0*/  UISETP.NE.AND UP0, UPT, UR4, 0x4, UPT ;  /* 0x000000040400788c */ /* 0x000fe8000bf05270 */
[----:B------:R-:W-:Y:S01]  /*6fe0*/  @P1 VIADD R5, R5, 0x40 ;  /* 0x0000004005051836 */ /* 0x000fe20000000000 */
[----:B------:R-:W-:Y:S04]  /*6ff0*/  USEL UR46, UR4, URZ, UP0 ;  /* 0x000000ff042e7287 */ /* 0x000fe80008000000 */
[----:B------:R-:W-:Y:S04]  /*7000*/  @P1 PRMT R0, R0, 0x654, R5 ;  /* 0x0000065400001816 */ /* 0x000fe80000000005 */
[----:B------:R2:W-:Y:S04]  /*7010*/  @P1 SYNCS.ARRIVE.TRANS64.RED.A1T0 RZ, [R0+URZ], RZ ;  /* 0x000000ff00ff19a7 */ /* 0x0005e800081004ff */
.L_x_105:
[----:B------:R-:W3:Y:S01]  /*7020*/  @P1 SYNCS.PHASECHK.TRANS64.TRYWAIT P0, [R3+URZ+0x20], R2 ;  /* 0x00002002030015a7 */ /* 0x000ee200080011ff */
[----:B------:R-:W-:Y:S01]  /*7030*/  BSSY B1, `(.L_x_106) ;  /* 0x0000017000017945 */ /* 0x000fe20003800000 */
[----:B---3--:R-:W-:Y:S03]  /*7040*/  @P1 SEL R60, RZ, 0x1, !P0 ;  /* 0x00000001ff3c1807 */ /* 0x008fe60004000000 */
[----:B------:R-:W-:Y:S05]  /*7050*/  @!P1 BRA `(.L_x_107) ;  /* 0x0000000000509947 */ /* 0x000fea0003800000 */
[----:B------:R-:W-:Y:S01]  /*7060*/  ISETP.NE.AND P1, PT, R61, RZ, PT ;  /* 0x000000ff3d00720c */ /* 0x000fe20003f25270 */
[----:B------:R-:W-:Y:S01]  /*7070*/  BSSY B0, `(.L_x_108) ;  /* 0x000000a000007945 */ /* 0x000fe20003800000 */
[----:B------:R-:W-:Y:S11]  /*7080*/  ISETP.NE.AND P0, PT, R60, RZ, PT ;  /* 0x000000ff3c00720c */ /* 0x000ff60003f05270 */
[----:B------:R-:W-:Y:S04]  /*7090*/  @P1 IMAD R5, R46, 0x2000, R47 ;  /* 0x000020002e051824 */ /* 0x000fe800078e022f */
[----:B------:R-:W-:Y:S05]  /*70a0*/  @P1 VIADD R4, R5, UR44 ;  /* 0x0000002c05041c36 */ /* 0x000fea0008000000 */
[----:B------:R-:W-:Y:S01]  /*70b0*/  @P1 IADD3 R2, PT, PT, R62, R4, RZ ;  /* 0x000000043e021210 */ /* 0x000fe20007ffe0ff */
[----:B------:R-:W-:Y:S01]  /*70c0*/  @P1 IMAD.IADD R4, R91, 0x1, R4 ;  /* 0x000000015b041824 */ /* 0x000fe200078e0204 */
[----:B------:R-:W-:Y:S06]  /*70d0*/  @P0 BRA `(.L_x_109) ;  /* 0x00000000000c0947 */ /* 0x000fec0003800000 */
[----:B--2---:R-:W-:Y:S04]  /*70e0*/  SHF.L.U32 R0, R90, 0x1f, RZ ;  /* 0x0000001f5a007819 */ /* 0x004fe800000006ff */
[----:B------:R-:W2:Y:S02]  /*70f0*/  SYNCS.PHASECHK.TRANS64.TRYWAIT P0, [R3+URZ+0x20], R0 ;  /* 0x00002000030075a7 */ /* 0x000ea400080011ff */
[----:B--2---:R-:W-:Y:S05]  /*7100*/  @!P0 BRA `(.L_x_110) ;  /* 0x0000003000588947 */ /* 0x004fea0003800000 */
.L_x_109:
[----:B------:R-:W-:Y:S05]  /*7110*/  BSYNC B0 ;  /* 0x0000000000007941 */ /* 0x000fea0003800000 */
.L_x_108:
[----:B------:R-:W-:Y:S02]  /*7120*/  ISETP.NE.AND P0, PT, R61, RZ, PT ;  /* 0x000000ff3d00720c */ /* 0x000fe40003f05270 */
[----:B------:R-:W-:Y:S11]  /*7130*/  IADD3 R46, PT, PT, R46, 0x1, RZ ;  /* 0x000000012e2e7810 */ /* 0x000ff60007ffe0ff */
[----:B--2---:R-:W-:Y:S01]  /*7140*/  @P0 IMAD.IADD R0, R91, 0x1, R2 ;  /* 0x000000015b000824 */ /* 0x004fe200078e0202 */
[----:B------:R-:W-:Y:S05]  /*7150*/  @P0 WARPSYNC.ALL ;  /* 0x0000000000000948 */ /* 0x000fea0003800000 */
[----:B------:R3:W4:Y:S04]  /*7160*/  @P0 LDSM.16.M88.4 R48, [R5+UR44+0x400] ;  /* 0x0004002c0530083b */ /* 0x0007280008000200 */
[----:B------:R3:W2:Y:S04]  /*7170*/  @P0 LDSM.16.M88.4 R56, [R4+0x400] ;  /* 0x000400000438083b */ /* 0x0006a80000000200 */
[----:B------:R3:W1:Y:S04]  /*7180*/  @P0 LDSM.16.M88.4 R64, [R2+0x400] ;  /* 0x000400000240083b */ /* 0x0006680000000200 */
[----:B------:R3:W1:Y:S02]  /*7190*/  @P0 LDSM.16.M88.4 R72, [R0+0x400] ;  /* 0x000400000048083b */ /* 0x0006640000000200 */
.L_x_107:
[----:B------:R-:W-:Y:S05]  /*71a0*/  BSYNC B1 ;  /* 0x0000000000017941 */ /* 0x000fea0003800000 */
.L_x_106:
[----:B------:R-:W-:Y:S05]  /*71b0*/  VIADD R3, R39, 0x40 ;  /* 0x0000004027037836 */ /* 0x000fea0000000000 */
[----:B------:R-:W-:Y:S04]  /*71c0*/  SHF.R.U32.HI R3, RZ, 0x15, R3 ;  /* 0x00000015ff037819 */ /* 0x000fe80000011603 */
[----:B------:R-:W-:Y:S11]  /*71d0*/  LOP3.LUT P0, RZ, R3, 0x3, R82, 0x48, !PT ;  /* 0x0000000303ff7812 */ /* 0x000ff60007804852 */
[----:B------:R-:W-:Y:S02]  /*71e0*/  @!UPT UIADD3 URZ, UPT, UPT, URZ, URZ, URZ ;  /* 0x000000fffffff290 */ /* 0x000fe4000fffe0ff */
[----:B------:R-:W-:Y:S05]  /*71f0*/  @!P0 BRA `(.L_x_111) ;  /* 0x0000000000408947 */ /* 0x000fea0003800000 */
[----:B------:R-:W5:Y:S01]  /*7200*/  LDCU.64 UR8, c[0x4][0x70] ;  /* 0x01000e00ff0877ac */ /* 0x000f620008000a00 */
[----:B------:R-:W-:Y:S01]  /*7210*/  MOV R3, 0x0 ;  /* 0x0000000000037802 */ /* 0x000fe20000000f00 */
[----:B------:R-:W-:Y:S02]  /*7220*/  HFMA2 R12, -RZ, RZ, 0, 5.9604644775390625e-08 ;  /* 0x00000001ff0c7431 */ /* 0x000fe400000001ff */
[----:B------:R-:W-:Y:S02]  /*7230*/  IMAD.MOV.U32 R8, RZ, RZ, 0x192 ;  /* 0x00000192ff087424 */ /* 0x000fe400078e00ff */
[----:B------:R-:W-:Y:S01]  /*7240*/  IMAD.MOV.U32 R13, RZ, RZ, RZ ;  /* 0x000000ffff0d7224 */ /* 0x000fe200078e00ff */
[----:B------:R-:W2:Y:S01]  /*7250*/  LDCU.64 UR6, c[0x4][0x78] ;  /* 0x01000f00ff0677ac */ /* 0x000ea20008000a00 */
[----:B---3--:R-:W3:Y:S01]  /*7260*/  LDC.64 R2, c[0x4][R3] ;  /* 0x0100000003027b82 */ /* 0x008ee20000000a00 */
[----:B------:R-:W4:Y:S01]  /*7270*/  LDCU.64 UR4, c[0x4][0x10] ;  /* 0x01000200ff0477ac */ /* 0x000f220008000a00 */
[----:B-----5:R-:W-:Y:S01]  /*7280*/  MOV R5, UR9 ;  /* 0x0000000900057c02 */ /* 0x020fe20008000f00 */
[----:B------:R-:W-:Y:S01]  /*7290*/  IMAD.U32 R4, RZ, RZ, UR8 ;  /* 0x00000008ff047e24 */ /* 0x000fe2000f8e00ff */
[----:B--2---:R-:W-:Y:S01]  /*72a0*/  MOV R7, UR7 ;  /* 0x0000000700077c02 */ /* 0x004fe20008000f00 */
[----:B------:R-:W-:Y:S01]  /*72b0*/  IMAD.U32 R6, RZ, RZ, UR6 ;  /* 0x00000006ff067e24 */ /* 0x000fe2000f8e00ff */
[----:B----4-:R-:W-:Y:S01]  /*72c0*/  MOV R11, UR5 ;  /* 0x00000005000b7c02 */ /* 0x010fe20008000f00 */
[----:B------:R-:W-:Y:S02]  /*72d0*/  IMAD.U32 R10, RZ, RZ, UR4 ;  /* 0x00000004ff0a7e24 */ /* 0x000fe4000f8e00ff */
[----:B------:R-:W-:Y:S07]  /*72e0*/  LEPC R20, `(.L_x_111) ;  /* 0x000000001014794e */ /* 0x000fee0000000000 */
[----:B-1-3--:R-:W-:Y:S05]  /*72f0*/  CALL.ABS.NOINC R2 ;  /* 0x0000000002007343 */ /* 0x00afea0003c00000 */
.L_x_111:
[----:B------:R-:W-:Y:S05]  /*7300*/  WARPSYNC.ALL ;  /* 0x0000000000007948 */ /* 0x000fea0003800000 */
[----:B------:R-:W-:Y:S01]  /*7310*/  R2UR UR4, R39 ;  /* 0x00000000270472ca */ /* 0x000fe200000e0000 */
[--C-:B----4-:R-:W-:Y:S01]  /*7320*/  HADD2.F32 R40, -RZ, R48.reuse.H0_H0 ;  /* 0x20000030ff287230 */ /* 0x110fe20000004100 */
[----:B------:R-:W-:Y:S01]  /*7330*/  ISETP.NE.AND P6, PT, R96, RZ, PT ;  /* 0x000000ff6000720c */ /* 0x000fe20003fc5270 */
[----:B------:R-:W-:Y:S01]  /*7340*/  HADD2.F32 R43, -RZ, R48.H1_H1 ;  /* 0x30000030ff2b7230 */ /* 0x000fe20000004100 */
[----:B-1----:R-:W-:Y:S01]  /*7350*/  MOV R52, UR46 ;  /* 0x0000002e00347c02 */ /* 0x002fe20008000f00 */
[----:B------:R-:W-:Y:S01]  /*7360*/  HADD2.F32 R42, -RZ, R49.H1_H1 ;  /* 0x30000031ff2a7230 */ /* 0x000fe20000004100 */
[----:B------:R-:W-:Y:S01]  /*7370*/  MOV R63, UR47 ;  /* 0x0000002f003f7c02 */ /* 0x000fe20008000f00 */
[----:B------:R-:W-:Y:S01]  /*7380*/  HADD2.F32 R45, -RZ, R51.H0_H0 ;  /* 0x20000033ff2d7230 */ /* 0x000fe20000004100 */
[----:B------:R-:W-:Y:S01]  /*7390*/  ISETP.NE.AND P0, PT, R93, RZ, PT ;  /* 0x000000ff5d00720c */ /* 0x000fe20003f05270 */
[----:B------:R-:W-:Y:S01]  /*73a0*/  HADD2.F32 R44, -RZ, R75.H1_H1 ;  /* 0x3000004bff2c7230 */ /* 0x000fe20000004100 */
[----:B------:R-:W-:Y:S01]  /*73b0*/  BSSY.RECONVERGENT B0, `(.L_x_112) ;  /* 0x0000088000007945 */ /* 0x000fe20003800200 */
[----:B------:R-:W-:Y:S02]  /*73c0*/  LEA R102, R46, UR44, 0x3 ;  /* 0x0000002c2e667c11 */ /* 0x000fe4000f8e18ff */
[----:B---3--:R-:W2:Y:S02]  /*73d0*/  LDTM.16dp256bit.x8 R4, tmem[UR4+0x40] ;  /* 0x00004004000479ee */ /* 0x008ea400081a0000 */
[----:B------:R-:W-:Y:S02]  /*73e0*/  @P6 LEA R52, R52, UR44, 0x3 ;  /* 0x0000002c34346c11 */ /* 0x000fe4000f8e18ff */
[----:B------:R-:W-:Y:S02]  /*73f0*/  @P6 SHF.L.U32 R103, R90, 0x1f, RZ ;  /* 0x0000001f5a676819 */ /* 0x000fe400000006ff */
[----:B------:R-:W-:Y:S04]  /*7400*/  @P6 IADD3 R52, PT, PT, R52, 0x40, RZ ;  /* 0x0000004034346810 */ /* 0x000fe80007ffe0ff */
[----:B------:R-:W-:Y:S01]  /*7410*/  @P6 PRMT R63, R63, 0x654, R52 ;  /* 0x000006543f3f6816 */ /* 0x000fe20000000034 */
[C---:B--2---:R-:W-:Y:S01]  /*7420*/  FMUL R0, R38.reuse, R4 ;  /* 0x0000000426007220 */ /* 0x044fe20000400000 */
[C---:B------:R-:W-:Y:S01]  /*7430*/  FMUL R2, R38.reuse, R5 ;  /* 0x0000000526027220 */ /* 0x040fe20000400000 */
[C---:B------:R-:W-:Y:S01]  /*7440*/  FMUL R3, R38.reuse, R6 ;  /* 0x0000000626037220 */ /* 0x040fe20000400000 */
[C---:B------:R-:W-:Y:S01]  /*7450*/  FMUL R7, R38.reuse, R7 ;  /* 0x0000000726077220 */ /* 0x040fe20000400000 */
[C---:B------:R-:W-:Y:S01]  /*7460*/  FFMA R0, R41.reuse, R40, R0 ;  /* 0x0000002829007223 */ /* 0x040fe20000000000 */
[----:B------:R-:W-:Y:S02]  /*7470*/  HADD2.F32 R40, -RZ, R49.H0_H0 ;  /* 0x20000031ff287230 */ /* 0x000fe40000004100 */
[C---:B------:R-:W-:Y:S01]  /*7480*/  FFMA R2, R41.reuse, R43, R2 ;  /* 0x0000002b29027223 */ /* 0x040fe20000000002 */
[--C-:B------:R-:W-:Y:S02]  /*7490*/  HADD2.F32 R43, -RZ, R50.reuse.H0_H0 ;  /* 0x20000032ff2b7230 */ /* 0x100fe40000004100 */
[C---:B------:R-:W-:Y:S01]  /*74a0*/  FMUL R4, R38.reuse, R8 ;  /* 0x0000000826047220 */ /* 0x040fe20000400000 */
[----:B------:R-:W-:Y:S01]  /*74b0*/  FMUL R5, R38, R9 ;  /* 0x0000000926057220 */ /* 0x000fe20000400000 */
[C---:B------:R-:W-:Y:S01]  /*74c0*/  FFMA R3, R41.reuse, R40, R3 ;  /* 0x0000002829037223 */ /* 0x040fe20000000003 */
[----:B------:R-:W-:Y:S01]  /*74d0*/  HADD2.F32 R40, -RZ, R50.H1_H1 ;  /* 0x30000032ff287230 */ /* 0x000fe20000004100 */
[----:B------:R-:W-:Y:S01]  /*74e0*/  F2FP.F16.F32.PACK_AB R52, R2, R0 ;  /* 0x000000000234723e */ /* 0x000fe200000000ff */
[C---:B------:R-:W-:Y:S01]  /*74f0*/  FFMA R7, R41.reuse, R42, R7 ;  /* 0x0000002a29077223 */ /* 0x040fe20000000007 */
[C---:B------:R-:W-:Y:S01]  /*7500*/  FFMA R4, R41.reuse, R43, R4 ;  /* 0x0000002b29047223 */ /* 0x040fe20000000004 */
[C---:B------:R-:W-:Y:S01]  /*7510*/  FMUL R6, R38.reuse, R10 ;  /* 0x0000000a26067220 */ /* 0x040fe20000400000 */
[----:B------:R-:W-:Y:S02]  /*7520*/  HADD2.F32 R42, -RZ, R51.H1_H1 ;  /* 0x30000033ff2a7230 */ /* 0x000fe40000004100 */
[----:B------:R-:W-:Y:S01]  /*7530*/  FFMA R5, R41, R40, R5 ;  /* 0x0000002829057223 */ /* 0x000fe20000000005 */
[----:B------:R-:W-:Y:S01]  /*7540*/  F2FP.F16.F32.PACK_AB R53, R7, R3 ;  /* 0x000000030735723e */ /* 0x000fe200000000ff */
[----:B------:R-:W-:Y:S01]  /*7550*/  FFMA R6, R41, R45, R6 ;  /* 0x0000002d29067223 */ /* 0x000fe20000000006 */
[C---:B------:R-:W-:Y:S01]  /*7560*/  FMUL R11, R38.reuse, R11 ;  /* 0x0000000b260b7220 */ /* 0x040fe20000400000 */
[--C-:B------:R-:W-:Y:S01]  /*7570*/  HADD2.F32 R40, -RZ, R56.reuse.H0_H0 ;  /* 0x20000038ff287230 */ /* 0x100fe20000004100 */
[----:B------:R-:W-:Y:S01]  /*7580*/  F2FP.F16.F32.PACK_AB R54, R5, R4 ;  /* 0x000000040536723e */ /* 0x000fe200000000ff */
[C---:B------:R-:W-:Y:S01]  /*7590*/  FMUL R8, R38.reuse, R12 ;  /* 0x0000000c26087220 */ /* 0x040fe20000400000 */
        /* <DEDUP_REMOVED lines=13> */
[--C-:B------:R-:W-:Y:S02]  /*7670*/  HADD2.F32 R43, -RZ, R58.reuse.H0_H0 ;  /* 0x2000003aff2b7230 */ /* 0x100fe40000004100 */
        /* <DEDUP_REMOVED lines=23> */
[----:B------:R-:W-:Y:S01]  /*77f0*/  HADD2.F32 R42, -RZ, R65.H1_H1 ;  /* 0x30000041ff2a7230 */ /* 0x000fe20000004100 */
[----:B------:R1:W-:Y:S01]  /*7800*/  STSM.16.M88.4 [R97+0x2400], R68 ;  /* 0x0024004461007844 */ /* 0x0003e20000000200 */
[C---:B------:R-:W-:Y:S01]  /*7810*/  FMUL R23, R38.reuse, R23 ;  /* 0x0000001726177220 */ /* 0x040fe20000400000 */
        /* <DEDUP_REMOVED lines=14> */
[C---:B------:R-:W-:Y:S01]  /*7900*/  FMUL R24, R38.reuse, R28 ;  /* 0x0000001c26187220 */ /* 0x040fe20000400000 */
[C---:B------:R-:W-:Y:S01]  /*7910*/  FFMA R22, R41.reuse, R43, R22 ;  /* 0x0000002b29167223 */ /* 0x040fe20000000016 */
[--C-:B------:R-:W-:Y:S02]  /*7920*/  HADD2.F32 R43, -RZ, R72.reuse.H0_H0 ;  /* 0x20000048ff2b7230 */ /* 0x100fe40000004100 */
[C---:B------:R-:W-:Y:S01]  /*7930*/  FMUL R25, R38.reuse, R29 ;  /* 0x0000001d26197220 */ /* 0x040fe20000400000 */
[----:B------:R-:W-:Y:S02]  /*7940*/  HADD2.F32 R42, -RZ, R72.H1_H1 ;  /* 0x30000048ff2a7230 */ /* 0x000fe40000004100 */
[C---:B------:R-:W-:Y:S01]  /*7950*/  FMUL R26, R38.reuse, R30 ;  /* 0x0000001e261a7220 */ /* 0x040fe20000400000 */
[--C-:B------:R-:W-:Y:S02]  /*7960*/  HADD2.F32 R45, -RZ, R73.reuse.H0_H0 ;  /* 0x20000049ff2d7230 */ /* 0x100fe40000004100 */
[C---:B------:R-:W-:Y:S01]  /*7970*/  FFMA R27, R41.reuse, R40, R27 ;  /* 0x00000028291b7223 */ /* 0x040fe2000000001b */
[C---:B------:R-:W-:Y:S01]  /*7980*/  FFMA R24, R41.reuse, R43, R24 ;  /* 0x0000002b29187223 */ /* 0x040fe20000000018 */
[----:B------:R-:W-:Y:S02]  /*7990*/  HADD2.F32 R40, -RZ, R73.H1_H1 ;  /* 0x30000049ff287230 */ /* 0x000fe40000004100 */
[C---:B------:R-:W-:Y:S01]  /*79a0*/  FFMA R25, R41.reuse, R42, R25 ;  /* 0x0000002a29197223 */ /* 0x040fe20000000019 */
[C---:B------:R-:W-:Y:S01]  /*79b0*/  FMUL R31, R38.reuse, R31 ;  /* 0x0000001f261f7220 */ /* 0x040fe20000400000 */
[--C-:B------:R-:W-:Y:S02]  /*79c0*/  HADD2.F32 R43, -RZ, R74.reuse.H0_H0 ;  /* 0x2000004aff2b7230 */ /* 0x100fe40000004100 */
[C---:B------:R-:W-:Y:S01]  /*79d0*/  FFMA R26, R41.reuse, R45, R26 ;  /* 0x0000002d291a7223 */ /* 0x040fe2000000001a */
[C---:B------:R-:W-:Y:S01]  /*79e0*/  FMUL R28, R38.reuse, R32 ;  /* 0x00000020261c7220 */ /* 0x040fe20000400000 */
[----:B------:R-:W-:Y:S02]  /*79f0*/  HADD2.F32 R42, -RZ, R74.H1_H1 ;  /* 0x3000004aff2a7230 */ /* 0x000fe40000004100 */
[C---:B------:R-:W-:Y:S01]  /*7a00*/  FMUL R29, R38.reuse, R33 ;  /* 0x00000021261d7220 */ /* 0x040fe20000400000 */
[----:B------:R-:W-:Y:S02]  /*7a10*/  HADD2.F32 R45, -RZ, R75.H0_H0 ;  /* 0x2000004bff2d7230 */ /* 0x000fe40000004100 */
[C---:B------:R-:W-:Y:S01]  /*7a20*/  FMUL R30, R38.reuse, R34 ;  /* 0x00000022261e7220 */ /* 0x040fe20000400000 */
[C---:B------:R-:W-:Y:S01]  /*7a30*/  FFMA R31, R41.reuse, R40, R31 ;  /* 0x00000028291f7223 */ /* 0x040fe2000000001f */
        /* <DEDUP_REMOVED lines=9> */
[----:B------:R1:W-:Y:S01]  /*7ad0*/  STSM.16.M88.4 [R100+0x2000], R104 ;  /* 0x0020006864007844 */ /* 0x0003e20000000200 */
[----:B------:R-:W-:Y:S02]  /*7ae0*/  F2FP.F16.F32.PACK_AB R110, R29, R28 ;  /* 0x0000001c1d6e723e */ /* 0x000fe400000000ff */
[----:B------:R-:W-:Y:S05]  /*7af0*/  F2FP.F16.F32.PACK_AB R111, R35, R30 ;  /* 0x0000001e236f723e */ /* 0x000fea00000000ff */
[----:B------:R1:W-:Y:S01]  /*7b00*/  STSM.16.M88.4 [R101+0x2000], R108 ;  /* 0x0020006c65007844 */ /* 0x0003e20000000200 */
        /* <DEDUP_REMOVED lines=9> */
[----:B------:R-:W-:Y:S02]  /*7ba0*/  UIADD3 UR9, UPT, UPT, UR49, 0x40, URZ ;  /* 0x0000004031097890 */ /* 0x000fe4000fffe0ff */
[----:B------:R-:W-:Y:S01]  /*7bb0*/  UIADD3 UR8, UPT, UPT, UR44, 0x2400, URZ ;  /* 0x000024002c087890 */ /* 0x000fe2000fffe0ff */
[----:B------:R-:W-:Y:S01]  /*7bc0*/  UMOV UR10, UR50 ;  /* 0x00000032000a7c82 */ /* 0x000fe20008000000 */
[----:B------:R-:W-:Y:S01]  /*7bd0*/  UMOV UR11, UR36 ;  /* 0x00000024000b7c82 */ /* 0x000fe20008000000 */
[----:B--2---:R-:W-:Y:S04]  /*7be0*/  UIADD3 UR4, UP0, UPT, UR6, 0x680, URZ ;  /* 0x0000068006047890 */ /* 0x004fe8000ff1e0ff */
[----:B------:R-:W-:Y:S09]  /*7bf0*/  UIADD3.X UR5, UPT, UPT, URZ, UR7, URZ, UP0, !UPT ;  /* 0x00000007ff057290 */ /* 0x000ff200087fe4ff */
[----:B------:R2:W-:Y:S01]  /*7c00*/  UTMASTG.3D [UR8], [UR4] ;  /* 0x00000008040073b5 */ /* 0x0005e20008010000 */
[----:B------:R0:W-:Y:S01]  /*7c10*/  UTMACMDFLUSH ;  /* 0x00000000000079b7 */ /* 0x0001e20000000000 */
[----:B--2---:R-:W-:Y:S04]  /*7c20*/  DEPBAR.LE SB0, 0x1 ;  /* 0x000080400000791a */ /* 0x004fe80000000000 */
.L_x_113:
[----:B------:R-:W-:Y:S05]  /*7c30*/  BSYNC.RECONVERGENT B0 ;  /* 0x0000000000007941 */ /* 0x000fea0003800200 */
.L_x_112:
[----:B------:R-:W-:Y:S01]  /*7c40*/  BAR.SYNC.DEFER_BLOCKING 0x1, 0x80 ;  /* 0x0042000000007b1d */ /* 0x000fe20000010000 */
[----:B------:R-:W-:Y:S04]  /*7c50*/  UIADD3 UR4, UPT, UPT, UR46, 0x1, URZ ;  /* 0x000000012e047890 */ /* 0x000fe8000fffe0ff */
[----:B------:R-:W-:Y:S04]  /*7c60*/  UISETP.NE.AND UP0, UPT, UR4, 0x4, UPT ;  /* 0x000000040400788c */ /* 0x000fe8000bf05270 */
[----:B------:R-:W-:Y:S01]  /*7c70*/  USEL UR45, UR4, URZ, UP0 ;  /* 0x000000ff042d7287 */ /* 0x000fe20008000000 */
[----:B------:R2:W-:Y:S01]  /*7c80*/  @P6 SYNCS.ARRIVE.TRANS64.RED.A1T0 RZ, [R63+URZ], RZ ;  /* 0x000000ff3fff69a7 */ /* 0x0005e200081004ff */
[----:B------:R-:W-:Y:S01]  /*7c90*/  BSSY B1, `(.L_x_114) ;  /* 0x0000018000017945 */ /* 0x000fe20003800000 */
[----:B------:R-:W3:Y:S02]  /*7ca0*/  @P6 SYNCS.PHASECHK.TRANS64.TRYWAIT P0, [R102+URZ+0x20], R103 ;  /* 0x00002067660065a7 */ /* 0x000ee400080011ff */
[----:B---3--:R-:W-:Y:S01]  /*7cb0*/  @P6 SEL R60, RZ, 0x1, !P0 ;  /* 0x00000001ff3c6807 */ /* 0x008fe20004000000 */
[----:B--2---:R-:W-:Y:S06]  /*7cc0*/  @!P6 BRA `(.L_x_115) ;  /* 0x000000000050e947 */ /* 0x004fec0003800000 */
        /* <DEDUP_REMOVED lines=8> */
[----:B------:R-:W-:Y:S04]  /*7d50*/  SHF.L.U32 R5, R90, 0x1f, RZ ;  /* 0x0000001f5a057819 */ /* 0x000fe800000006ff */
[----:B------:R-:W2:Y:S02]  /*7d60*/  SYNCS.PHASECHK.TRANS64.TRYWAIT P0, [R102+URZ+0x20], R5 ;  /* 0x00002005660075a7 */ /* 0x000ea400080011ff */
[----:B--2---:R-:W-:Y:S05]  /*7d70*/  @!P0 BRA `(.L_x_118) ;  /* 0x0000002400508947 */ /* 0x004fea0003800000 */
.L_x_117:
[----:B------:R-:W-:Y:S05]  /*7d80*/  BSYNC B0 ;  /* 0x0000000000007941 */ /* 0x000fea0003800000 */
.L_x_116:
[----:B------:R-:W-:Y:S02]  /*7d90*/  ISETP.NE.AND P0, PT, R61, RZ, PT ;  /* 0x000000ff3d00720c */ /* 0x000fe40003f05270 */
[----:B------:R-:W-:Y:S11]  /*7da0*/  IADD3 R46, PT, PT, R46, 0x1, RZ ;  /* 0x000000012e2e7810 */ /* 0x000ff60007ffe0ff */
[----:B------:R-:W-:Y:S01]  /*7db0*/  @P0 IMAD.IADD R4, R91, 0x1, R0 ;  /* 0x000000015b040824 */ /* 0x000fe200078e0200 */
[----:B------:R-:W-:Y:S05]  /*7dc0*/  @P0 WARPSYNC.ALL ;  /* 0x0000000000000948 */ /* 0x000fea0003800000 */
[----:B------:R3:W4:Y:S04]  /*7dd0*/  @P0 LDSM.16.M88.4 R48, [R3+UR44+0x400] ;  /* 0x0004002c0330083b */ /* 0x0007280008000200 */
[----:B------:R3:W1:Y:S04]  /*7de0*/  @P0 LDSM.16.M88.4 R56, [R2+0x400] ;  /* 0x000400000238083b */ /* 0x0006680000000200 */
[----:B------:R3:W1:Y:S04]  /*7df0*/  @P0 LDSM.16.M88.4 R64, [R0+0x400] ;  /* 0x000400000040083b */ /* 0x0006680000000200 */
[----:B------:R3:W1:Y:S02]  /*7e00*/  @P0 LDSM.16.M88.4 R72, [R4+0x400] ;  /* 0x000400000448083b */ /* 0x0006640000000200 */
.L_x_115:
[----:B------:R-:W-:Y:S05]  /*7e10*/  BSYNC B1 ;  /* 0x0000000000017941 */ /* 0x000fea0003800000 */
.L_x_114:
[----:B---3--:R-:W-:Y:S05]  /*7e20*/  VIADD R3, R39, 0x80 ;  /* 0x0000008027037836 */ /* 0x008fea0000000000 */
[----:B------:R-:W-:Y:S04]  /*7e30*/  SHF.R.U32.HI R3, RZ, 0x15, R3 ;  /* 0x00000015ff037819 */ /* 0x000fe80000011603 */
[----:B------:R-:W-:Y:S11]  /*7e40*/  LOP3.LUT P0, RZ, R3, 0x3, R82, 0x48, !PT ;  /* 0x0000000303ff7812 */ /* 0x000ff60007804852 */
[----:B------:R-:W-:Y:S02]  /*7e50*/  @!UPT UIADD3 URZ, UPT, UPT, URZ, URZ, URZ ;  /* 0x000000fffffff290 */ /* 0x000fe4000fffe0ff */
[----:B------:R-:W-:Y:S05]  /*7e60*/  @!P0 BRA `(.L_x_119) ;  /* 0x0000000000408947 */ /* 0x000fea0003800000 */
[----:B------:R-:W2:Y:S01]  /*7e70*/  LDCU.64 UR8, c[0x4][0x70] ;  /* 0x01000e00ff0877ac */ /* 0x000ea20008000a00 */
[----:B------:R-:W-:Y:S01]  /*7e80*/  MOV R3, 0x0 ;  /* 0x0000000000037802 */ /* 0x000fe20000000f00 */
[----:B------:R-:W-:Y:S02]  /*7e90*/  HFMA2 R12, -RZ, RZ, 0, 5.9604644775390625e-08 ;  /* 0x00000001ff0c7431 */ /* 0x000fe400000001ff */
[----:B------:R-:W-:Y:S02]  /*7ea0*/  IMAD.MOV.U32 R8, RZ, RZ, 0x192 ;  /* 0x00000192ff087424 */ /* 0x000fe400078e00ff */
[----:B------:R-:W-:Y:S01]  /*7eb0*/  IMAD.MOV.U32 R13, RZ, RZ, RZ ;  /* 0x000000ffff0d7224 */ /* 0x000fe200078e00ff */
[----:B------:R-:W3:Y:S01]  /*7ec0*/  LDCU.64 UR6, c[0x4][0x78] ;  /* 0x01000f00ff0677ac */ /* 0x000ee20008000a00 */
[----:B------:R-:W1:Y:S01]  /*7ed0*/  LDC.64 R2, c[0x4][R3] ;  /* 0x0100000003027b82 */ /* 0x000e620000000a00 */
[----:B------:R-:W5:Y:S01]  /*7ee0*/  LDCU.64 UR4, c[0x4][0x10] ;  /* 0x01000200ff0477ac */ /* 0x000f620008000a00 */
[----:B--2---:R-:W-:Y:S01]  /*7ef0*/  MOV R5, UR9 ;  /* 0x0000000900057c02 */ /* 0x004fe20008000f00 */
[----:B------:R-:W-:Y:S01]  /*7f00*/  IMAD.U32 R4, RZ, RZ, UR8 ;  /* 0x00000008ff047e24 */ /* 0x000fe2000f8e00ff */
[----:B---3--:R-:W-:Y:S01]  /*7f10*/  MOV R7, UR7 ;  /* 0x0000000700077c02 */ /* 0x008fe20008000f00 */
[----:B------:R-:W-:Y:S01]  /*7f20*/  IMAD.U32 R6, RZ, RZ, UR6 ;  /* 0x00000006ff067e24 */ /* 0x000fe2000f8e00ff */
[----:B-----5:R-:W-:Y:S01]  /*7f30*/  MOV R11, UR5 ;  /* 0x00000005000b7c02 */ /* 0x020fe20008000f00 */
[----:B------:R-:W-:Y:S02]  /*7f40*/  IMAD.U32 R10, RZ, RZ, UR4 ;  /* 0x00000004ff0a7e24 */ /* 0x000fe4000f8e00ff */
[----:B------:R-:W-:Y:S07]  /*7f50*/  LEPC R20, `(.L_x_119) ;  /* 0x000000001014794e */ /* 0x000fee0000000000 */
[----:B-1--4-:R-:W-:Y:S05]  /*7f60*/  CALL.ABS.NOINC R2 ;  /* 0x0000000002007343 */ /* 0x012fea0003c00000 */
.L_x_119:
        /* <DEDUP_REMOVED lines=13> */
[----:B--2---:R-:W1:Y:S02]  /*8040*/  LDTM.16dp256bit.x8 R4, tmem[UR4+0x80] ;  /* 0x00008004000479ee */ /* 0x004e6400081a0000 */
[----:B------:R-:W-:Y:S02]  /*8050*/  @P6 LEA R52, R52, UR44, 0x3 ;  /* 0x0000002c34346c11 */ /* 0x000fe4000f8e18ff */
[----:B------:R-:W-:Y:S02]  /*8060*/  @P6 SHF.L.U32 R102, R90, 0x1f, RZ ;  /* 0x0000001f5a666819 */ /* 0x000fe400000006ff */
[----:B------:R-:W-:Y:S04]  /*8070*/  @P6 IADD3 R52, PT, PT, R52, 0x40, RZ ;  /* 0x0000004034346810 */ /* 0x000fe80007ffe0ff */
[----:B------:R-:W-:Y:S01]  /*8080*/  @P6 PRMT R63, R63, 0x654, R52 ;  /* 0x000006543f3f6816 */ /* 0x000fe20000000034 */
[C---:B-1----:R-:W-:Y:S01]  /*8090*/  FMUL R0, R38.reuse, R4 ;  /* 0x0000000426007220 */ /* 0x042fe20000400000 */
        /* <DEDUP_REMOVED lines=128> */
.L_x_121:
[----:B------:R-:W-:Y:S05]  /*88a0*/  BSYNC.RECONVERGENT B0 ;  /* 0x0000000000007941 */ /* 0x000fea0003800200 */
.L_x_120:
        /* <DEDUP_REMOVED lines=20> */
.L_x_125:
[----:B------:R-:W-:Y:S05]  /*89f0*/  BSYNC B0 ;  /* 0x0000000000007941 */ /* 0x000fea0003800000 */
.L_x_124:
[----:B------:R-:W-:Y:S11]  /*8a00*/  ISETP.NE.AND P0, PT, R61, RZ, PT ;  /* 0x000000ff3d00720c */ /* 0x000ff60003f05270 */
[----:B------:R-:W-:Y:S02]  /*8a10*/  @!UPT UIADD3 URZ, UPT, UPT, URZ, URZ, URZ ;  /* 0x000000fffffff290 */ /* 0x000fe4000fffe0ff */
[----:B--2---:R-:W-:Y:S01]  /*8a20*/  @P0 IADD3 R0, PT, PT, R91, R62, RZ ;  /* 0x0000003e5b000210 */ /* 0x004fe20007ffe0ff */
[----:B------:R-:W-:Y:S05]  /*8a30*/  @P0 WARPSYNC.ALL ;  /* 0x0000000000000948 */ /* 0x000fea0003800000 */
[----:B------:R2:W3:Y:S04]  /*8a40*/  @P0 LDSM.16.M88.4 R48, [R46+UR44+0x400] ;  /* 0x0004002c2e30083b */ /* 0x0004e80008000200 */
[----:B------:R2:W4:Y:S04]  /*8a50*/  @P0 LDSM.16.M88.4 R56, [R2+0x400] ;  /* 0x000400000238083b */ /* 0x0005280000000200 */
[----:B------:R2:W1:Y:S04]  /*8a60*/  @P0 LDSM.16.M88.4 R64, [R62+0x400] ;  /* 0x000400003e40083b */ /* 0x0004680000000200 */
[----:B------:R2:W1:Y:S02]  /*8a70*/  @P0 LDSM.16.M88.4 R72, [R0+0x400] ;  /* 0x000400000048083b */ /* 0x0004640000000200 */
.L_x_123:
[----:B------:R-:W-:Y:S05]  /*8a80*/  BSYNC B1 ;  /* 0x0000000000017941 */ /* 0x000fea0003800000 */
.L_x_122:
        /* <DEDUP_REMOVED lines=10> */
[----:B------:R-:W3:Y:S01]  /*8b30*/  LDCU.64 UR6, c[0x4][0x78] ;  /* 0x01000f00ff0677ac */ /* 0x000ee20008000a00 */
[----:B--2---:R-:W2:Y:S01]  /*8b40*/  LDC.64 R2, c[0x4][R3] ;  /* 0x0100000003027b82 */ /* 0x004ea20000000a00 */
[----:B------:R-:W4:Y:S01]  /*8b50*/  LDCU.64 UR4, c[0x4][0x10] ;  /* 0x01000200ff0477ac */ /* 0x000f220008000a00 */
[----:B-----5:R-:W-:Y:S01]  /*8b60*/  MOV R5, UR9 ;  /* 0x0000000900057c02 */ /* 0x020fe20008000f00 */
[----:B------:R-:W-:Y:S01]  /*8b70*/  IMAD.U32 R4, RZ, RZ, UR8 ;  /* 0x00000008ff047e24 */ /* 0x000fe2000f8e00ff */
[----:B---3--:R-:W-:Y:S01]  /*8b80*/  MOV R7, UR7 ;  /* 0x0000000700077c02 */ /* 0x008fe20008000f00 */
[----:B------:R-:W-:Y:S01]  /*8b90*/  IMAD.U32 R6, RZ, RZ, UR6 ;  /* 0x00000006ff067e24 */ /* 0x000fe2000f8e00ff */
[----:B----4-:R-:W-:Y:S01]  /*8ba0*/  MOV R11, UR5 ;  /* 0x00000005000b7c02 */ /* 0x010fe20008000f00 */
[----:B------:R-:W-:Y:S02]  /*8bb0*/  IMAD.U32 R10, RZ, RZ, UR4 ;  /* 0x00000004ff0a7e24 */ /* 0x000fe4000f8e00ff */
[----:B------:R-:W-:Y:S07]  /*8bc0*/  LEPC R20, `(.L_x_127) ;  /* 0x000000001014794e */ /* 0x000fee0000000000 */
[----:B-12---:R-:W-:Y:S05]  /*8bd0*/  CALL.ABS.NOINC R2 ;  /* 0x0000000002007343 */ /* 0x006fea0003c00000 */
.L_x_127:
[----:B------:R-:W-:Y:S01]  /*8be0*/  ISETP.NE.AND P0, PT, R93, RZ, PT ;  /* 0x000000ff5d00720c */ /* 0x000fe20003f05270 */
[----:B------:R-:W-:Y:S05]  /*8bf0*/  WARPSYNC.ALL ;  /* 0x0000000000007948 */ /* 0x000fea0003800000 */
[----:B------:R-:W-:Y:S01]  /*8c00*/  R2UR UR4, R39 ;  /* 0x00000000270472ca */ /* 0x000fe200000e0000 */
[--C-:B---3--:R-:W-:Y:S01]  /*8c10*/  HADD2.F32 R40, -RZ, R48.reuse.H0_H0 ;  /* 0x20000030ff287230 */ /* 0x108fe20000004100 */
[----:B------:R-:W-:Y:S01]  /*8c20*/  R2UR UR5, R99 ;  /* 0x00000000630572ca */ /* 0x000fe200000e0000 */
[----:B------:R-:W-:Y:S01]  /*8c30*/  HADD2.F32 R42, -RZ, R48.H1_H1 ;  /* 0x30000030ff2a7230 */ /* 0x000fe20000004100 */
[----:B------:R-:W-:Y:S01]  /*8c40*/  BSSY.RECONVERGENT B0, `(.L_x_128) ;  /* 0x000008a000007945 */ /* 0x000fe20003800200 */
[--C-:B------:R-:W-:Y:S02]  /*8c50*/  HADD2.F32 R43, -RZ, R49.reuse.H0_H0 ;  /* 0x20000031ff2b7230 */ /* 0x100fe40000004100 */
[----:B------:R-:W-:Y:S02]  /*8c60*/  HADD2.F32 R44, -RZ, R49.H1_H1 ;  /* 0x30000031ff2c7230 */ /* 0x000fe40000004100 */
[--C-:B------:R-:W-:Y:S02]  /*8c70*/  HADD2.F32 R45, -RZ, R50.reuse.H0_H0 ;  /* 0x20000032ff2d7230 */ /* 0x100fe40000004100 */
[----:B--2---:R-:W-:Y:S02]  /*8c80*/  HADD2.F32 R46, -RZ, R50.H1_H1 ;  /* 0x30000032ff2e7230 */ /* 0x004fe40000004100 */
[----:B------:R-:W2:Y:S01]  /*8c90*/  LDTM.16dp256bit.x8 R4, tmem[UR4+0xc0] ;  /* 0x0000c004000479ee */ /* 0x000ea200081a0000 */
[----:B------:R-:W-:Y:S01]  /*8ca0*/  NOP ;  /* 0x0000000000007918 */ /* 0x000fe20000000000 */
[----:B------:R-:W-:Y:S01]  /*8cb0*/  UIADD3 UR4, UPT, UPT, UR5, 0xb0, URZ ;  /* 0x000000b005047890 */ /* 0x000fe2000fffe0ff */
[--C-:B------:R-:W-:Y:S02]  /*8cc0*/  HADD2.F32 R47, -RZ, R51.reuse.H0_H0 ;  /* 0x20000033ff2f7230 */ /* 0x100fe40000004100 */
[----:B------:R-:W-:Y:S01]  /*8cd0*/  HADD2.F32 R49, -RZ, R51.H1_H1 ;  /* 0x30000033ff317230 */ /* 0x000fe20000004100 */
[----:B------:R-:W-:Y:S01]  /*8ce0*/  UPRMT UR4, UR47, 0x654, UR4 ;  /* 0x000006542f047896 */ /* 0x000fe20008000004 */
[--C-:B----4-:R-:W-:Y:S02]  /*8cf0*/  HADD2.F32 R48, -RZ, R56.reuse.H0_H0 ;  /* 0x20000038ff307230 */ /* 0x110fe40000004100 */
[----:B------:R-:W-:Y:S02]  /*8d00*/  HADD2.F32 R51, -RZ, R56.H1_H1 ;  /* 0x30000038ff337230 */ /* 0x000fe40000004100 */
[--C-:B------:R-:W-:Y:S02]  /*8d10*/  HADD2.F32 R50, -RZ, R57.reuse.H0_H0 ;  /* 0x20000039ff327230 */ /* 0x100fe40000004100 */
[----:B-1----:R-:W-:Y:S02]  /*8d20*/  HADD2.F32 R52, -RZ, R57.H1_H1 ;  /* 0x30000039ff347230 */ /* 0x002fe40000004100 */
[----:B--2---:R-:W-:Y:S01]  /*8d30*/  SYNCS.ARRIVE.TRANS64.RED.A1T0 RZ, [UR4], RZ ;  /* 0x000000ffffff79a7 */ /* 0x004fe20008100404 */
[--C-:B------:R-:W-:Y:S02]  /*8d40*/  HADD2.F32 R53, -RZ, R58.reuse.H0_H0 ;  /* 0x2000003aff357230 */ /* 0x100fe40000004100 */
[----:B------:R-:W-:Y:S02]  /*8d50*/  HADD2.F32 R54, -RZ, R58.H1_H1 ;  /* 0x3000003aff367230 */ /* 0x000fe40000004100 */
[--C-:B------:R-:W-:Y:S02]  /*8d60*/  HADD2.F32 R55, -RZ, R59.reuse.H0_H0 ;  /* 0x2000003bff377230 */ /* 0x100fe40000004100 */
[----:B------:R-:W-:Y:S02]  /*8d70*/  HADD2.F32 R56, -RZ, R59.H1_H1 ;  /* 0x3000003bff387230 */ /* 0x000fe40000004100 */
[C---:B------:R-:W-:Y:S01]  /*8d80*/  FMUL R4, R38.reuse, R4 ;  /* 0x0000000426047220 */ /* 0x040fe20000400000 */
[C---:B------:R-:W-:Y:S01]  /*8d90*/  FMUL R5, R38.reuse, R5 ;  /* 0x0000000526057220 */ /* 0x040fe20000400000 */
[C---:B------:R-:W-:Y:S01]  /*8da0*/  FMUL R6, R38.reuse, R6 ;  /* 0x0000000626067220 */ /* 0x040fe20000400000 */
[C---:B------:R-:W-:Y:S01]  /*8db0*/  FMUL R7, R38.reuse, R7 ;  /* 0x0000000726077220 */ /* 0x040fe20000400000 */
[C---:B------:R-:W-:Y:S01]  /*8dc0*/  FFMA R4, R41.reuse, R40, R4 ;  /* 0x0000002829047223 */ /* 0x040fe20000000004 */
[C---:B------:R-:W-:Y:S01]  /*8dd0*/  FFMA R5, R41.reuse, R42, R5 ;  /* 0x0000002a29057223 */ /* 0x040fe20000000005 */
[C---:B------:R-:W-:Y:S01]  /*8de0*/  FFMA R6, R41.reuse, R43, R6 ;  /* 0x0000002b29067223 */ /* 0x040fe20000000006 */
[----:B------:R-:W-:Y:S01]  /*8df0*/  FFMA R7, R41, R44, R7 ;  /* 0x0000002c29077223 */ /* 0x000fe20000000007 */
[C---:B------:R-:W-:Y:S01]  /*8e00*/  FMUL R8, R38.reuse, R8 ;  /* 0x0000000826087220 */ /* 0x040fe20000400000 */
[C---:B------:R-:W-:Y:S01]  /*8e10*/  FMUL R9, R38.reuse, R9 ;  /* 0x0000000926097220 */ /* 0x040fe20000400000 */
[----:B------:R-:W-:Y:S01]  /*8e20*/  F2FP.F16.F32.PACK_AB R104, R5, R4 ;  /* 0x000000040568723e */ /* 0x000fe200000000ff */
[C---:B------:R-:W-:Y:S01]  /*8e30*/  FMUL R0, R38.reuse, R10 ;  /* 0x0000000a26007220 */ /* 0x040fe20000400000 */
[----:B------:R-:W-:Y:S01]  /*8e40*/  F2FP.F16.F32.PACK_AB R105, R7, R6 ;  /* 0x000000060769723e */ /* 0x000fe200000000ff */
[C---:B------:R-:W-:Y:S01]  /*8e50*/  FFMA R8, R41.reuse, R45, R8 ;  /* 0x0000002d29087223 */ /* 0x040fe20000000008 */
[C---:B------:R-:W-:Y:S01]  /*8e60*/  FFMA R9, R41.reuse, R46, R9 ;  /* 0x0000002e29097223 */ /* 0x040fe20000000009 */
[----:B------:R-:W-:Y:S01]  /*8e70*/  FFMA R0, R41, R47, R0 ;  /* 0x0000002f29007223 */ /* 0x000fe20000000000 */
[C---:B------:R-:W-:Y:S01]  /*8e80*/  FMUL R2, R38.reuse, R11 ;  /* 0x0000000b26027220 */ /* 0x040fe20000400000 */
[C---:B------:R-:W-:Y:S01]  /*8e90*/  FMUL R3, R38.reuse, R12 ;  /* 0x0000000c26037220 */ /* 0x040fe20000400000 */
[C---:B------:R-:W-:Y:S01]  /*8ea0*/  FMUL R10, R38.reuse, R13 ;  /* 0x0000000d260a7220 */ /* 0x040fe20000400000 */
[----:B------:R-:W-:Y:S01]  /*8eb0*/  F2FP.F16.F32.PACK_AB R106, R9, R8 ;  /* 0x00000008096a723e */ /* 0x000fe200000000ff */
[C---:B------:R-:W-:Y:S01]  /*8ec0*/  FFMA R2, R41.reuse, R49, R2 ;  /* 0x0000003129027223 */ /* 0x040fe20000000002 */
[C---:B------:R-:W-:Y:S01]  /*8ed0*/  FFMA R3, R41.reuse, R48, R3 ;  /* 0x0000003029037223 */ /* 0x040fe20000000003 */
[C---:B------:R-:W-:Y:S01]  /*8ee0*/  FFMA R10, R41.reuse, R51, R10 ;  /* 0x00000033290a7223 */ /* 0x040fe2000000000a */
[C---:B------:R-:W-:Y:S01]  /*8ef0*/  FMUL R11, R38.reuse, R14 ;  /* 0x0000000e260b7220 */ /* 0x040fe20000400000 */
[----:B------:R-:W-:Y:S01]  /*8f00*/  FMUL R15, R38, R15 ;  /* 0x0000000f260f7220 */ /* 0x000fe20000400000 */
[----:B------:R-:W-:Y:S01]  /*8f10*/  F2FP.F16.F32.PACK_AB R107, R2, R0 ;  /* 0x00000000026b723e */ /* 0x000fe200000000ff */
[----:B------:R-:W-:Y:S01]  /*8f20*/  FMUL R12, R38, R16 ;  /* 0x00000010260c7220 */ /* 0x000fe20000400000 */
[----:B------:R-:W-:Y:S01]  /*8f30*/  F2FP.F16.F32.PACK_AB R108, R10, R3 ;  /* 0x000000030a6c723e */ /* 0x000fe200000000ff */
[C---:B------:R-:W-:Y:S01]  /*8f40*/  FFMA R11, R41.reuse, R50, R11 ;  /* 0x00000032290b7223 */ /* 0x040fe2000000000b */
[C---:B------:R-:W-:Y:S01]  /*8f50*/  FFMA R15, R41.reuse, R52, R15 ;  /* 0x00000034290f7223 */ /* 0x040fe2000000000f */
[----:B------:R1:W-:Y:S01]  /*8f60*/  STSM.16.M88.4 [R98+0x6400], R104 ;  /* 0x0064006862007844 */ /* 0x0003e20000000200 */
[----:B------:R-:W-:Y:S01]  /*8f70*/  FFMA R12, R41, R53, R12 ;  /* 0x00000035290c7223 */ /* 0x000fe2000000000c */
[C---:B------:R-:W-:Y:S01]  /*8f80*/  FMUL R13, R38.reuse, R17 ;  /* 0x00000011260d7220 */ /* 0x040fe20000400000 */
[C---:B------:R-:W-:Y:S01]  /*8f90*/  FMUL R14, R38.reuse, R18 ;  /* 0x00000012260e7220 */ /* 0x040fe20000400000 */
[----:B------:R-:W-:Y:S01]  /*8fa0*/  F2FP.F16.F32.PACK_AB R109, R15, R11 ;  /* 0x0000000b0f6d723e */ /* 0x000fe200000000ff */
[--C-:B------:R-:W-:Y:S02]  /*8fb0*/  HADD2.F32 R57, -RZ, R64.reuse.H0_H0 ;  /* 0x20000040ff397230 */ /* 0x100fe40000004100 */
[C---:B------:R-:W-:Y:S01]  /*8fc0*/  FFMA R13, R41.reuse, R54, R13 ;  /* 0x00000036290d7223 */ /* 0x040fe2000000000d */
[----:B------:R-:W-:Y:S01]  /*8fd0*/  FFMA R14, R41, R55, R14 ;  /* 0x00000037290e7223 */ /* 0x000fe2000000000e */
[C---:B------:R-:W-:Y:S01]  /*8fe0*/  FMUL R19, R38.reuse, R19 ;  /* 0x0000001326137220 */ /* 0x040fe20000400000 */
[----:B------:R-:W-:Y:S02]  /*8ff0*/  HADD2.F32 R58, -RZ, R64.H1_H1 ;  /* 0x30000040ff3a7230 */ /* 0x000fe40000004100 */
[C---:B------:R-:W-:Y:S01]  /*9000*/  FMUL R16, R38.reuse, R20 ;  /* 0x0000001426107220 */ /* 0x040fe20000400000 */
[----:B------:R-:W-:Y:S01]  /*9010*/  F2FP.F16.F32.PACK_AB R110, R13, R12 ;  /* 0x0000000c0d6e723e */ /* 0x000fe200000000ff */
[C---:B------:R-:W-:Y:S01]  /*9020*/  FFMA R19, R41.reuse, R56, R19 ;  /* 0x0000003829137223 */ /* 0x040fe20000000013 */
[--C-:B------:R-:W-:Y:S02]  /*9030*/  HADD2.F32 R59, -RZ, R65.reuse.H0_H0 ;  /* 0x20000041ff3b7230 */ /* 0x100fe40000004100 */
[----:B------:R-:W-:Y:S01]  /*9040*/  FFMA R16, R41, R57, R16 ;  /* 0x0000003929107223 */ /* 0x000fe20000000010 */
[C---:B------:R-:W-:Y:S01]  /*9050*/  FMUL R17, R38.reuse, R21 ;  /* 0x0000001526117220 */ /* 0x040fe20000400000 */
[----:B------:R-:W-:Y:S01]  /*9060*/  HADD2.F32 R60, -RZ, R65.H1_H1 ;  /* 0x30000041ff3c7230 */ /* 0x000fe20000004100 */
[----:B------:R-:W-:Y:S01]  /*9070*/  F2FP.F16.F32.PACK_AB R111, R19, R14 ;  /* 0x0000000e136f723e */ /* 0x000fe200000000ff */
[C---:B------:R-:W-:Y:S01]  /*9080*/  FMUL R18, R38.reuse, R22 ;  /* 0x0000001626127220 */ /* 0x040fe20000400000 */
[C---:B------:R-:W-:Y:S01]  /*9090*/  FFMA R17, R41.reuse, R58, R17 ;  /* 0x0000003a29117223 */ /* 0x040fe20000000011 */
[--C-:B------:R-:W-:Y:S02]  /*90a0*/  HADD2.F32 R61, -RZ, R66.reuse.H0_H0 ;  /* 0x20000042ff3d7230 */ /* 0x100fe40000004100 */
[C---:B------:R-:W-:Y:S01]  /*90b0*/  FMUL R23, R38.reuse, R23 ;  /* 0x0000001726177220 */ /* 0x040fe20000400000 */
[----:B------:R1:W-:Y:S01]  /*90c0*/  STSM.16.M88.4 [R97+0x6400], R108 ;  /* 0x0064006c61007844 */ /* 0x0003e20000000200 */
[----:B------:R-:W-:Y:S01]  /*90d0*/  FFMA R18, R41, R59, R18 ;  /* 0x0000003b29127223 */ /* 0x000fe20000000012 */
[----:B------:R-:W-:Y:S01]  /*90e0*/  F2FP.F16.F32.PACK_AB R112, R17, R16 ;  /* 0x000000101170723e */ /* 0x000fe200000000ff */
[----:B------:R-:W-:Y:S01]  /*90f0*/  FFMA R23, R41, R60, R23 ;  /* 0x0000003c29177223 */ /* 0x000fe20000000017 */
[----:B------:R-:W-:Y:S02]  /*9100*/  HADD2.F32 R62, -RZ, R66.H1_H1 ;  /* 0x30000042ff3e7230 */ /* 0x000fe40000004100 */
[C---:B------:R-:W-:Y:S01]  /*9110*/  FMUL R20, R38.reuse, R24 ;  /* 0x0000001826147220 */ /* 0x040fe20000400000 */
[--C-:B------:R-:W-:Y:S02]  /*9120*/  HADD2.F32 R63, -RZ, R67.reuse.H0_H0 ;  /* 0x20000043ff3f7230 */ /* 0x100fe40000004100 */
[C---:B------:R-:W-:Y:S01]  /*9130*/  FMUL R21, R38.reuse, R25 ;  /* 0x0000001926157220 */ /* 0x040fe20000400000 */
[----:B------:R-:W-:Y:S01]  /*9140*/  F2FP.F16.F32.PACK_AB R113, R23, R18 ;  /* 0x000000121771723e */ /* 0x000fe200000000ff */
[C---:B------:R-:W-:Y:S01]  /*9150*/  FFMA R20, R41.reuse, R61, R20 ;  /* 0x0000003d29147223 */ /* 0x040fe20000000014 */
[----:B------:R-:W-:Y:S02]  /*9160*/  HADD2.F32 R64, -RZ, R67.H1_H1 ;  /* 0x30000043ff407230 */ /* 0x000fe40000004100 */
[C---:B------:R-:W-:Y:S01]  /*9170*/  FFMA R21, R41.reuse, R62, R21 ;  /* 0x0000003e29157223 */ /* 0x040fe20000000015 */
[C---:B------:R-:W-:Y:S01]  /*9180*/  FMUL R22, R38.reuse, R26 ;  /* 0x0000001a26167220 */ /* 0x040fe20000400000 */
[--C-:B------:R-:W-:Y:S02]  /*9190*/  HADD2.F32 R65, -RZ, R72.reuse.H0_H0 ;  /* 0x20000048ff417230 */ /* 0x100fe40000004100 */
[C---:B------:R-:W-:Y:S01]  /*91a0*/  FMUL R27, R38.reuse, R27 ;  /* 0x0000001b261b7220 */ /* 0x040fe20000400000 */
[----:B------:R-:W-:Y:S02]  /*91b0*/  HADD2.F32 R66, -RZ, R72.H1_H1 ;  /* 0x30000048ff427230 */ /* 0x000fe40000004100 */
[C---:B------:R-:W-:Y:S01]  /*91c0*/  FMUL R24, R38.reuse, R28 ;  /* 0x0000001c26187220 */ /* 0x040fe20000400000 */
[--C-:B------:R-:W-:Y:S02]  /*91d0*/  HADD2.F32 R67, -RZ, R73.reuse.H0_H0 ;  /* 0x20000049ff437230 */ /* 0x100fe40000004100 */
[C---:B------:R-:W-:Y:S01]  /*91e0*/  FMUL R25, R38.reuse, R29 ;  /* 0x0000001d26197220 */ /* 0x040fe20000400000 */
[C---:B------:R-:W-:Y:S01]  /*91f0*/  FFMA R22, R41.reuse, R63, R22 ;  /* 0x0000003f29167223 */ /* 0x040fe20000000016 */
[----:B------:R-:W-:Y:S02]  /*9200*/  HADD2.F32 R68, -RZ, R73.H1_H1 ;  /* 0x30000049ff447230 */ /* 0x000fe40000004100 */
[C---:B------:R-:W-:Y:S01]  /*9210*/  FMUL R26, R38.reuse, R30 ;  /* 0x0000001e261a7220 */ /* 0x040fe20000400000 */
[C---:B------:R-:W-:Y:S01]  /*9220*/  FFMA R27, R41.reuse, R64, R27 ;  /* 0x00000040291b7223 */ /* 0x040fe2000000001b */
        /* <DEDUP_REMOVED lines=43> */
.L_x_129:
[----:B------:R-:W-:Y:S05]  /*94e0*/  BSYNC.RECONVERGENT B0 ;  /* 0x0000000000007941 */ /* 0x000fea0003800200 */
.L_x_128:
[----:B------:R-:W-:Y:S01]  /*94f0*/  BAR.SYNC.DEFER_BLOCKING 0x1, 0x80 ;  /* 0x0042000000007b1d */ /* 0x000fe20000010000 */
[----:B------:R-:W-:Y:S01]  /*9500*/  UISETP.NE.AND UP0, UPT, UR52, -0x4, UPT ;  /* 0xfffffffc3400788c */ /* 0x000fe2000bf05270 */
[----:B------:R-:W-:Y:S08]  /*9510*/  IADD3 R0, PT, PT, R36, 0x1, RZ ;  /* 0x0000000124007810 */ /* 0x000ff00007ffe0ff */
[----:B------:R-:W-:Y:S05]  /*9520*/  BRA.U !UP0, `(.L_x_130) ;  /* 0x0000000108287547 */ /* 0x000fea000b800000 */
[----:B------:R-:W-:Y:S01]  /*9530*/  ISETP.NE.AND P0, PT, R96, RZ, PT ;  /* 0x000000ff6000720c */ /* 0x000fe20003f05270 */
[----:B------:R-:W-:Y:S01]  /*9540*/  IMAD.U32 R3, RZ, RZ, UR46 ;  /* 0x0000002eff037e24 */ /* 0x000fe2000f8e00ff */
[----:B------:R-:W-:Y:S01]  /*9550*/  UIADD3 UR4, UPT, UPT, UR46, 0x1, URZ ;  /* 0x000000012e047890 */ /* 0x000fe2000fffe0ff */
[----:B------:R-:W-:Y:S03]  /*9560*/  IMAD.U32 R2, RZ, RZ, UR47 ;  /* 0x0000002fff027e24 */ /* 0x000fe6000f8e00ff */
[----:B------:R-:W-:Y:S04]  /*9570*/  UISETP.NE.AND UP0, UPT, UR4, 0x4, UPT ;  /* 0x000000040400788c */ /* 0x000fe8000bf05270 */
[----:B------:R-:W-:Y:S03]  /*9580*/  USEL UR46, UR4, URZ, UP0 ;  /* 0x000000ff042e7287 */ /* 0x000fe60008000000 */
[----:B------:R-:W-:Y:S05]  /*9590*/  @P0 LEA R3, R3, UR44, 0x3 ;  /* 0x0000002c03030c11 */ /* 0x000fea000f8e18ff */
[----:B------:R-:W-:Y:S05]  /*95a0*/  @P0 VIADD R3, R3, 0x40 ;  /* 0x0000004003030836 */ /* 0x000fea0000000000 */
[----:B------:R-:W-:Y:S04]  /*95b0*/  @P0 PRMT R2, R2, 0x654, R3 ;  /* 0x0000065402020816 */ /* 0x000fe80000000003 */
[----:B------:R2:W-:Y:S03]  /*95c0*/  @P0 SYNCS.ARRIVE.TRANS64.RED.A1T0 RZ, [R2+URZ], RZ ;  /* 0x000000ff02ff09a7 */ /* 0x0005e600081004ff */
.L_x_130:
[----:B------:R-:W-:Y:S01]  /*95d0*/  R2UR UR4, R83 ;  /* 0x00000000530472ca */ /* 0x000fe200000e0000 */
[----:B------:R-:W-:Y:S01]  /*95e0*/  UISETP.NE.AND UP0, UPT, UR62, URZ, UPT ;  /* 0x000000ff3e00728c */ /* 0x000fe2000bf05270 */
[----:B------:R-:W-:Y:S01]  /*95f0*/  ISETP.NE.AND P0, PT, R87, 0x2, PT ;  /* 0x000000025700780c */ /* 0x000fe20003f05270 */
[----:B------:R-:W-:Y:S01]  /*9600*/  UIADD3 UR24, UPT, UPT, UR38, UR63, URZ ;  /* 0x0000003f26187290 */ /* 0x000fe2000fffe0ff */
[----:B------:R-:W-:Y:S01]  /*9610*/  ISETP.NE.AND P1, PT, R0, 0x4, PT ;  /* 0x000000040000780c */ /* 0x000fe20003f25270 */
[----:B------:R-:W-:Y:S01]  /*9620*/  UIADD3 UR52, UPT, UPT, UR52, 0x4, URZ ;  /* 0x0000000434347890 */ /* 0x000fe2000fffe0ff */
[----:B------:R-:W-:Y:S01]  /*9630*/  SEL R3, RZ, 0x1, P0 ;  /* 0x00000001ff037807 */ /* 0x000fe20000000000 */
[----:B------:R-:W-:Y:S01]  /*9640*/  UMOV UR36, UR61 ;  /* 0x0000003d00247c82 */ /* 0x000fe20008000000 */
[----:B--2---:R-:W-:Y:S02]  /*9650*/  SEL R2, RZ, 0x1, P1 ;  /* 0x00000001ff027807 */ /* 0x004fe40000800000 */
[----:B------:R-:W-:Y:S02]  /*9660*/  LOP3.LUT R88, R88, R3, RZ, 0x3c, !PT ;  /* 0x0000000358587212 */ /* 0x000fe400078e3cff */
[----:B------:R-:W-:Y:S01]  /*9670*/  LOP3.LUT R89, R89, R2, RZ, 0x3c, !PT ;  /* 0x0000000259597212 */ /* 0x000fe200078e3cff */
[----:B------:R-:W-:Y:S01]  /*9680*/  UIADD3 UR28, UPT, UPT, UR37, UR4, URZ ;  /* 0x00000004251c7290 */ /* 0x000fe2000fffe0ff */
[----:B------:R-:W-:Y:S02]  /*9690*/  SEL R87, R87, RZ, P0 ;  /* 0x000000ff57577207 */ /* 0x000fe40000000000 */
[----:B------:R-:W-:Y:S01]  /*96a0*/  SEL R36, R0, RZ, P1 ;  /* 0x000000ff00247207 */ /* 0x000fe20000800000 */
[----:B------:R-:W-:Y:S08]  /*96b0*/  BRA.U UP0, `(.L_x_131) ;  /* 0xffffffbd00907547 */ /* 0x000ff0000b83ffff */
[----:B------:R-:W-:-:S13]  /*96c0*/  R2UR UR4, R84 ;  /* 0x00000000540472ca */ /* 0x000fda00000e0000 */
[----:B------:R-:W-:-:S09]  /*96d0*/  UISETP.NE.AND UP0, UPT, UR4, URZ, UPT ;  /* 0x000000ff0400728c */ /* 0x000fd2000bf05270 */
[----:B------:R-:W-:Y:S05]  /*96e0*/  BRA.U !UP0, `(.L_x_132) ;  /* 0x0000000108487547 */ /* 0x000fea000b800000 */
[----:B------:R-:W2:Y:S02]  /*96f0*/  LDCU.64 UR4, c[0x0][0x890] ;  /* 0x00011200ff0477ac */ /* 0x000ea40008000a00 */
[----:B--2---:R-:W-:-:S04]  /*9700*/  UISETP.NE.U32.AND UP0, UPT, UR4, URZ, UPT ;  /* 0x000000ff0400728c */ /* 0x004fc8000bf05070 */
[----:B------:R-:W-:-:S09]  /*9710*/  UISETP.NE.AND.EX UP0, UPT, UR5, URZ, UPT, UP0 ;  /* 0x000000ff0500728c */ /* 0x000fd2000bf05300 */
[----:B------:R-:W-:Y:S05]  /*9720*/  BRA.U UP0, `(.L_x_133) ;  /* 0x00000001000c7547 */ /* 0x000fea000b800000 */
[----:B------:R-:W-:-:S13]  /*9730*/  FSETP.NEU.AND P0, PT, R41, RZ, PT ;  /* 0x000000ff2900720b */ /* 0x000fda0003f0d000 */
[----:B------:R-:W-:Y:S05]  /*9740*/  @!P0 EXIT ;  /* 0x000000000000894d */ /* 0x000fea0003800000 */
[----:B------:R-:W-:Y:S05]  /*9750*/  BRA `(.L_x_132) ;  /* 0x00000000002c7947 */ /* 0x000fea0003800000 */
.L_x_133:
[----:B------:R-:W-:Y:S01]  /*9760*/  ISETP.NE.AND P0, PT, R86, RZ, PT ;  /* 0x000000ff5600720c */ /* 0x000fe20003f05270 */
[----:B------:R-:W-:-:S12]  /*9770*/  BSSY.RECONVERGENT B0, `(.L_x_132) ;  /* 0x0000009000007945 */ /* 0x000fd80003800200 */
[----:B------:R-:W-:Y:S05]  /*9780*/  @P0 BRA `(.L_x_134) ;  /* 0x0000000000140947 */ /* 0x000fea0003800000 */
[----:B------:R-:W2:Y:S02]  /*9790*/  LDCU.64 UR4, c[0x0][0x888] ;  /* 0x00011100ff0477ac */ /* 0x000ea40008000a00 */
[----:B--2---:R-:W-:-:S04]  /*97a0*/  ISETP.NE.U32.AND P0, PT, RZ, UR4, PT ;  /* 0x00000004ff007c0c */ /* 0x004fc8000bf05070 */
[----:B------:R-:W-:-:S13]  /*97b0*/  ISETP.NE.AND.EX P0, PT, RZ, UR5, PT, P0 ;  /* 0x00000005ff007c0c */ /* 0x000fda000bf05300 */
[----:B------:R-:W-:Y:S05]  /*97c0*/  @!P0 EXIT ;  /* 0x000000000000894d */ /* 0x000fea0003800000 */
[----:B------:R-:W-:Y:S05]  /*97d0*/  BRA `(.L_x_135) ;  /* 0x0000000000087947 */ /* 0x000fea0003800000 */
.L_x_134:
[----:B------:R-:W-:-:S13]  /*97e0*/  FSETP.NEU.AND P0, PT, R41, RZ, PT ;  /* 0x000000ff2900720b */ /* 0x000fda0003f0d000 */
[----:B------:R-:W-:Y:S05]  /*97f0*/  @!P0 EXIT ;  /* 0x000000000000894d */ /* 0x000fea0003800000 */
.L_x_135:
[----:B------:R-:W-:Y:S05]  /*9800*/  BSYNC.RECONVERGENT B0 ;  /* 0x0000000000007941 */ /* 0x000fea0003800200 */
.L_x_132:
[----:B------:R-:W-:Y:S01]  /*9810*/  ULEA UR4, UR46, UR44, 0x3 ;  /* 0x0000002c2e047291 */ /* 0x000fe2000f8e18ff */
[----:B------:R-:W-:-:S04]  /*9820*/  DEPBAR.LE SB0, 0x0 ;  /* 0x000080000000791a */ /* 0x000fc80000000000 */
[----:B------:R-:W-:-:S04]  /*9830*/  UIADD3 UR4, UPT, UPT, UR4, 0x40, URZ ;  /* 0x0000004004047890 */ /* 0x000fc8000fffe0ff */
[----:B------:R-:W-:-:S09]  /*9840*/  UPRMT UR4, UR47, 0x654, UR4 ;  /* 0x000006542f047896 */ /* 0x000fd20008000004 */
[----:B------:R-:W-:Y:S01]  /*9850*/  SYNCS.ARRIVE.TRANS64.RED.A1T0 RZ, [UR4], RZ ;  /* 0x000000ffffff79a7 */ /* 0x000fe20008100404 */
[----:B------:R-:W-:Y:S05]  /*9860*/  EXIT ;  /* 0x000000000000794d */ /* 0x000fea0003800000 */
.L_x_24:
[----:B---3--:R3:W4:Y:S02]  /*9870*/  SYNCS.PHASECHK.TRANS64.TRYWAIT P0, [R3+URZ+0xe0], R2 ;  /* 0x0000e002030075a7 */ /* 0x00872400080011ff */
[----:B----4-:R-:W-:Y:S05]  /*9880*/  @!P0 NANOSLEEP.SYNCS 0x989680 ;  /* 0x009896800000895d */ /* 0x010fea0003900000 */
[----:B------:R-:W4:Y:S02]  /*9890*/  @!P0 SYNCS.PHASECHK.TRANS64 P0, [R3+URZ+0xe0], R2 ;  /* 0x0000e002030085a7 */ /* 0x000f2400080010ff */
[----:B----4-:R-:W-:Y:S05]  /*98a0*/  @!P0 BRA `(.L_x_24) ;  /* 0xfffffffc00f08947 */ /* 0x010fea000383ffff */
[----:B------:R-:W-:Y:S05]  /*98b0*/  BRA `(.L_x_136) ;  /* 0xffffff7c00f87947 */ /* 0x000fea000383ffff */
.L_x_27:
[----:B--2---:R-:W-:-:S07]  /*98c0*/  MOV R0, UR33 ;  /* 0x0000002100007c02 */ /* 0x004fce0008000f00 */
.L_x_137:
[----:B--2---:R2:W3:Y:S02]  /*98d0*/  SYNCS.PHASECHK.TRANS64.TRYWAIT P0, [R0+URZ+0x10], R3 ;  /* 0x00001003000075a7 */ /* 0x0044e400080011ff */
[----:B---3--:R-:W-:Y:S05]  /*98e0*/  @!P0 NANOSLEEP.SYNCS 0x989680 ;  /* 0x009896800000895d */ /* 0x008fea0003900000 */
[----:B------:R-:W3:Y:S02]  /*98f0*/  @!P0 SYNCS.PHASECHK.TRANS64 P0, [R0+URZ+0x10], R3 ;  /* 0x00001003000085a7 */ /* 0x000ee400080010ff */
[----:B---3--:R-:W-:Y:S05]  /*9900*/  @!P0 BRA `(.L_x_137) ;  /* 0xfffffffc00f08947 */ /* 0x008fea000383ffff */
[----:B------:R-:W-:Y:S05]  /*9910*/  BRA `(.L_x_26) ;  /* 0xffffff8000407947 */ /* 0x000fea000383ffff */
.L_x_34:
[----:B-1----:R-:W-:-:S07]  /*9920*/  MOV R0, UR33 ;  /* 0x0000002100007c02 */ /* 0x002fce0008000f00 */
.L_x_138:
[----:B-1----:R1:W2:Y:S02]  /*9930*/  SYNCS.PHASECHK.TRANS64.TRYWAIT P0, [R0+URZ+0x10], R3 ;  /* 0x00001003000075a7 */ /* 0x0022a400080011ff */
[----:B--2---:R-:W-:Y:S05]  /*9940*/  @!P0 NANOSLEEP.SYNCS 0x989680 ;  /* 0x009896800000895d */ /* 0x004fea0003900000 */
[----:B------:R-:W2:Y:S02]  /*9950*/  @!P0 SYNCS.PHASECHK.TRANS64 P0, [R0+URZ+0x10], R3 ;  /* 0x00001003000085a7 */ /* 0x000ea400080010ff */
[----:B--2---:R-:W-:Y:S05]  /*9960*/  @!P0 BRA `(.L_x_138) ;  /* 0xfffffffc00f08947 */ /* 0x004fea000383ffff */
[----:B------:R-:W-:Y:S05]  /*9970*/  BRA `(.L_x_33) ;  /* 0xffffff8400307947 */ /* 0x000fea000383ffff */
.L_x_39:
[----:B-1----:R1:W2:Y:S02]  /*9980*/  SYNCS.PHASECHK.TRANS64.TRYWAIT P0, [R3+URZ+0x70], R0 ;  /* 0x00007000030075a7 */ /* 0x0022a400080011ff */
[----:B--2---:R-:W-:Y:S05]  /*9990*/  @!P0 NANOSLEEP.SYNCS 0x989680 ;  /* 0x009896800000895d */ /* 0x004fea0003900000 */
[----:B------:R-:W2:Y:S02]  /*99a0*/  @!P0 SYNCS.PHASECHK.TRANS64 P0, [R3+URZ+0x70], R0 ;  /* 0x00007000030085a7 */ /* 0x000ea400080010ff */
[----:B--2---:R-:W-:Y:S05]  /*99b0*/  @!P0 BRA `(.L_x_39) ;  /* 0xfffffffc00f08947 */ /* 0x004fea000383ffff */
[----:B------:R-:W-:Y:S05]  /*99c0*/  BRA `(.L_x_139) ;  /* 0xffffff8800007947 */ /* 0x000fea000383ffff */
.L_x_43:
[----:B-1----:R-:W-:-:S07]  /*99d0*/  MOV R0, UR4 ;  /* 0x0000000400007c02 */ /* 0x002fce0008000f00 */
.L_x_140:
[----:B-1----:R1:W2:Y:S02]  /*99e0*/  SYNCS.PHASECHK.TRANS64.TRYWAIT P0, [R0+URZ], R3 ;  /* 0x00000003000075a7 */ /* 0x0022a400080011ff */
[----:B--2---:R-:W-:Y:S05]  /*99f0*/  @!P0 NANOSLEEP.SYNCS 0x989680 ;  /* 0x009896800000895d */ /* 0x004fea0003900000 */
[----:B------:R-:W2:Y:S02]  /*9a00*/  @!P0 SYNCS.PHASECHK.TRANS64 P0, [R0+URZ], R3 ;  /* 0x00000003000085a7 */ /* 0x000ea400080010ff */
[----:B--2---:R-:W-:Y:S05]  /*9a10*/  @!P0 BRA `(.L_x_140) ;  /* 0xfffffffc00f08947 */ /* 0x004fea000383ffff */
[----:B------:R-:W-:Y:S05]  /*9a20*/  BRA `(.L_x_141) ;  /* 0xffffff8c00a87947 */ /* 0x000fea000383ffff */
.L_x_46:
[----:B--2---:R2:W3:Y:S02]  /*9a30*/  SYNCS.PHASECHK.TRANS64.TRYWAIT P0, [R2+URZ+0xd0], R5 ;  /* 0x0000d005020075a7 */ /* 0x0044e400080011ff */
[----:B---3--:R-:W-:Y:S05]  /*9a40*/  @!P0 NANOSLEEP.SYNCS 0x989680 ;  /* 0x009896800000895d */ /* 0x008fea0003900000 */
[----:B------:R-:W3:Y:S02]  /*9a50*/  @!P0 SYNCS.PHASECHK.TRANS64 P0, [R2+URZ+0xd0], R5 ;  /* 0x0000d005020085a7 */ /* 0x000ee400080010ff */
[----:B---3--:R-:W-:Y:S05]  /*9a60*/  @!P0 BRA `(.L_x_46) ;  /* 0xfffffffc00f08947 */ /* 0x008fea000383ffff */
[----:B------:R-:W-:Y:S05]  /*9a70*/  BRA `(.L_x_142) ;  /* 0xffffff9000047947 */ /* 0x000fea000383ffff */
.L_x_47:
[----:B------:R-:W-:-:S07]  /*9a80*/  MOV R2, UR4 ;  /* 0x0000000400027c02 */ /* 0x000fce0008000f00 */
.L_x_143:
[----:B--2---:R2:W3:Y:S02]  /*9a90*/  SYNCS.PHASECHK.TRANS64.TRYWAIT P0, [R2+URZ+0x80], R5 ;  /* 0x00008005020075a7 */ /* 0x0044e400080011ff */
[----:B---3--:R-:W-:Y:S05]  /*9aa0*/  @!P0 NANOSLEEP.SYNCS 0x989680 ;  /* 0x009896800000895d */ /* 0x008fea0003900000 */
[----:B------:R-:W3:Y:S02]  /*9ab0*/  @!P0 SYNCS.PHASECHK.TRANS64 P0, [R2+URZ+0x80], R5 ;  /* 0x00008005020085a7 */ /* 0x000ee400080010ff */
[----:B---3--:R-:W-:Y:S05]  /*9ac0*/  @!P0 BRA `(.L_x_143) ;  /* 0xfffffffc00f08947 */ /* 0x008fea000383ffff */
[----:B------:R-:W-:Y:S05]  /*9ad0*/  BRA `(.L_x_144) ;  /* 0xffffff9000147947 */ /* 0x000fea000383ffff */
.L_x_48:
[----:B--2---:R2:W3:Y:S02]  /*9ae0*/  SYNCS.PHASECHK.TRANS64.TRYWAIT P1, [R2+URZ+0x70], R5 ;  /* 0x00007005020075a7 */ /* 0x0044e400080211ff */
[----:B---3--:R-:W-:Y:S05]  /*9af0*/  @!P1 NANOSLEEP.SYNCS 0x989680 ;  /* 0x009896800000995d */ /* 0x008fea0003900000 */
[----:B------:R-:W3:Y:S02]  /*9b00*/  @!P1 SYNCS.PHASECHK.TRANS64 P1, [R2+URZ+0x70], R5 ;  /* 0x00007005020095a7 */ /* 0x000ee400080210ff */
[----:B---3--:R-:W-:Y:S05]  /*9b10*/  @!P1 BRA `(.L_x_48) ;  /* 0xfffffffc00f09947 */ /* 0x008fea000383ffff */
[----:B------:R-:W-:Y:S05]  /*9b20*/  BRA `(.L_x_145) ;  /* 0xffffff9000447947 */ /* 0x000fea000383ffff */
.L_x_51:
[----:B------:R-:W-:-:S07]  /*9b30*/  MOV R0, UR4 ;  /* 0x0000000400007c02 */ /* 0x000fce0008000f00 */
.L_x_146:
[----:B--2---:R2:W3:Y:S02]  /*9b40*/  SYNCS.PHASECHK.TRANS64.TRYWAIT P0, [R0+URZ+0x80], R3 ;  /* 0x00008003000075a7 */ /* 0x0044e400080011ff */
[----:B---3--:R-:W-:Y:S05]  /*9b50*/  @!P0 NANOSLEEP.SYNCS 0x989680 ;  /* 0x009896800000895d */ /* 0x008fea0003900000 */
[----:B------:R-:W3:Y:S02]  /*9b60*/  @!P0 SYNCS.PHASECHK.TRANS64 P0, [R0+URZ+0x80], R3 ;  /* 0x00008003000085a7 */ /* 0x000ee400080010ff */
[----:B---3--:R-:W-:Y:S05]  /*9b70*/  @!P0 BRA `(.L_x_146) ;  /* 0xfffffffc00f08947 */ /* 0x008fea000383ffff */
[----:B------:R-:W-:Y:S05]  /*9b80*/  BRA `(.L_x_50) ;  /* 0xffffff9000987947 */ /* 0x000fea000383ffff */
.L_x_58:
[----:B-1----:R1:W2:Y:S02]  /*9b90*/  SYNCS.PHASECHK.TRANS64.TRYWAIT P1, [R0+URZ+0x70], R5 ;  /* 0x00007005000075a7 */ /* 0x0022a400080211ff */
[----:B--2---:R-:W-:Y:S05]  /*9ba0*/  @!P1 NANOSLEEP.SYNCS 0x989680 ;  /* 0x009896800000995d */ /* 0x004fea0003900000 */
[----:B------:R-:W2:Y:S02]  /*9bb0*/  @!P1 SYNCS.PHASECHK.TRANS64 P1, [R0+URZ+0x70], R5 ;  /* 0x00007005000095a7 */ /* 0x000ea400080210ff */
[----:B--2---:R-:W-:Y:S05]  /*9bc0*/  @!P1 BRA `(.L_x_58) ;  /* 0xfffffffc00f09947 */ /* 0x004fea000383ffff */
[----:B------:R-:W-:Y:S05]  /*9bd0*/  BRA `(.L_x_147) ;  /* 0xffffff98002c7947 */ /* 0x000fea000383ffff */
.L_x_59:
[----:B------:R-:W-:-:S07]  /*9be0*/  MOV R3, UR46 ;  /* 0x0000002e00037c02 */ /* 0x000fce0008000f00 */
.L_x_148:
[----:B-1----:R1:W2:Y:S02]  /*9bf0*/  SYNCS.PHASECHK.TRANS64.TRYWAIT P0, [R3+URZ+0xb0], R0 ;  /* 0x0000b000030075a7 */ /* 0x0022a400080011ff */
[----:B--2---:R-:W-:Y:S05]  /*9c00*/  @!P0 NANOSLEEP.SYNCS 0x989680 ;  /* 0x009896800000895d */ /* 0x004fea0003900000 */
[----:B------:R-:W2:Y:S02]  /*9c10*/  @!P0 SYNCS.PHASECHK.TRANS64 P0, [R3+URZ+0xb0], R0 ;  /* 0x0000b000030085a7 */ /* 0x000ea400080010ff */
[----:B--2---:R-:W-:Y:S05]  /*9c20*/  @!P0 BRA `(.L_x_148) ;  /* 0xfffffffc00f08947 */ /* 0x004fea000383ffff */
[----:B------:R-:W-:Y:S05]  /*9c30*/  BRA `(.L_x_149) ;  /* 0xffffff98007c7947 */ /* 0x000fea000383ffff */
.L_x_62:
[----:B------:R-:W-:Y:S07]  /*9c40*/  MOV R0, UR7 ;  /* 0x0000000700007c02 */ /* 0x000fee0008000f00 */
.L_x_150:
[----:B-1----:R1:W2:Y:S02]  /*9c50*/  SYNCS.PHASECHK.TRANS64.TRYWAIT P0, [R0+URZ], R3 ;  /* 0x00000003000075a7 */ /* 0x0022a400080011ff */
[----:B--2---:R-:W-:Y:S05]  /*9c60*/  @!P0 NANOSLEEP.SYNCS 0x989680 ;  /* 0x009896800000895d */ /* 0x004fea0003900000 */
[----:B------:R-:W2:Y:S02]  /*9c70*/  @!P0 SYNCS.PHASECHK.TRANS64 P0, [R0+URZ], R3 ;  /* 0x00000003000085a7 */ /* 0x000ea400080010ff */
[----:B--2---:R-:W-:Y:S05]  /*9c80*/  @!P0 BRA `(.L_x_150) ;  /* 0xfffffffc00f08947 */ /* 0x004fea000383ffff */
[----:B------:R-:W-:Y:S05]  /*9c90*/  BRA `(.L_x_61) ;  /* 0xffffff9800987947 */ /* 0x000fea000383ffff */
.L_x_65:
[----:B------:R-:W-:-:S07]  /*9ca0*/  MOV R0, UR4 ;  /* 0x0000000400007c02 */ /* 0x000fce0008000f00 */
.L_x_151:
[----:B--2---:R2:W4:Y:S02]  /*9cb0*/  SYNCS.PHASECHK.TRANS64.TRYWAIT P0, [R0+URZ], R3 ;  /* 0x00000003000075a7 */ /* 0x00452400080011ff */
[----:B----4-:R-:W-:Y:S05]  /*9cc0*/  @!P0 NANOSLEEP.SYNCS 0x989680 ;  /* 0x009896800000895d */ /* 0x010fea0003900000 */
[----:B------:R-:W4:Y:S02]  /*9cd0*/  @!P0 SYNCS.PHASECHK.TRANS64 P0, [R0+URZ], R3 ;  /* 0x00000003000085a7 */ /* 0x000f2400080010ff */
[----:B----4-:R-:W-:Y:S05]  /*9ce0*/  @!P0 BRA `(.L_x_151) ;  /* 0xfffffffc00f08947 */ /* 0x010fea000383ffff */
[----:B------:R-:W-:Y:S05]  /*9cf0*/  BRA `(.L_x_152) ;  /* 0xffffff9c00c47947 */ /* 0x000fea000383ffff */
.L_x_66:
[----:B------:R-:W-:-:S07]  /*9d00*/  MOV R0, UR5 ;  /* 0x0000000500007c02 */ /* 0x000fce0008000f00 */
.L_x_153:
[----:B-1----:R1:W2:Y:S02]  /*9d10*/  SYNCS.PHASECHK.TRANS64.TRYWAIT P0, [R0+URZ], R3 ;  /* 0x00000003000075a7 */ /* 0x0022a400080011ff */
[----:B--2---:R-:W-:Y:S05]  /*9d20*/  @!P0 NANOSLEEP.SYNCS 0x989680 ;  /* 0x009896800000895d */ /* 0x004fea0003900000 */
[----:B------:R-:W2:Y:S02]  /*9d30*/  @!P0 SYNCS.PHASECHK.TRANS64 P0, [R0+URZ], R3 ;  /* 0x00000003000085a7 */ /* 0x000ea400080010ff */
[----:B--2---:R-:W-:Y:S05]  /*9d40*/  @!P0 BRA `(.L_x_153) ;  /* 0xfffffffc00f08947 */ /* 0x004fea000383ffff */
[----:B------:R-:W-:Y:S05]  /*9d50*/  BRA `(.L_x_154) ;  /* 0xffffff9c00d07947 */ /* 0x000fea000383ffff */
.L_x_67:
[----:B------:R-:W-:-:S07]  /*9d60*/  MOV R0, UR5 ;  /* 0x0000000500007c02 */ /* 0x000fce0008000f00 */
.L_x_155:
[----:B-1----:R1:W2:Y:S02]  /*9d70*/  SYNCS.PHASECHK.TRANS64.TRYWAIT P0, [R0+URZ], R3 ;  /* 0x00000003000075a7 */ /* 0x0022a400080011ff */
[----:B--2---:R-:W-:Y:S05]  /*9d80*/  @!P0 NANOSLEEP.SYNCS 0x989680 ;  /* 0x009896800000895d */ /* 0x004fea0003900000 */
[----:B------:R-:W2:Y:S02]  /*9d90*/  @!P0 SYNCS.PHASECHK.TRANS64 P0, [R0+URZ], R3 ;  /* 0x00000003000085a7 */ /* 0x000ea400080010ff */
[----:B--2---:R-:W-:Y:S05]  /*9da0*/  @!P0 BRA `(.L_x_155) ;  /* 0xfffffffc00f08947 */ /* 0x004fea000383ffff */
[----:B------:R-:W-:Y:S05]  /*9db0*/  BRA `(.L_x_156) ;  /* 0xffffff9c00dc7947 */ /* 0x000fea000383ffff */
.L_x_68:
[----:B------:R-:W-:-:S07]  /*9dc0*/  MOV R0, UR4 ;  /* 0x0000000400007c02 */ /* 0x000fce0008000f00 */
.L_x_157:
[----:B-1----:R1:W2:Y:S02]  /*9dd0*/  SYNCS.PHASECHK.TRANS64.TRYWAIT P0, [R0+URZ], R3 ;  /* 0x00000003000075a7 */ /* 0x0022a400080011ff */
[----:B--2---:R-:W-:Y:S05]  /*9de0*/  @!P0 NANOSLEEP.SYNCS 0x989680 ;  /* 0x009896800000895d */ /* 0x004fea0003900000 */
[----:B------:R-:W2:Y:S02]  /*9df0*/  @!P0 SYNCS.PHASECHK.TRANS64 P0, [R0+URZ], R3 ;  /* 0x00000003000085a7 */ /* 0x000ea400080010ff */
[----:B--2---:R-:W-:Y:S05]  /*9e00*/  @!P0 BRA `(.L_x_157) ;  /* 0xfffffffc00f08947 */ /* 0x004fea000383ffff */
[----:B------:R-:W-:Y:S05]  /*9e10*/  BRA `(.L_x_158) ;  /* 0xffffff9c00e87947 */ /* 0x000fea000383ffff */
.L_x_73:
[----:B--2---:R2:W3:Y:S02]  /*9e20*/  SYNCS.PHASECHK.TRANS64.TRYWAIT P0, [R8+URZ+0x70], R5 ;  /* 0x00007005080075a7 */ /* 0x0044e400080011ff */
[----:B---3--:R-:W-:Y:S05]  /*9e30*/  @!P0 NANOSLEEP.SYNCS 0x989680 ;  /* 0x009896800000895d */ /* 0x008fea0003900000 */
[----:B------:R-:W3:Y:S02]  /*9e40*/  @!P0 SYNCS.PHASECHK.TRANS64 P0, [R8+URZ+0x70], R5 ;  /* 0x00007005080085a7 */ /* 0x000ee400080010ff */
[----:B---3--:R-:W-:Y:S05]  /*9e50*/  @!P0 BRA `(.L_x_73) ;  /* 0xfffffffc00f08947 */ /* 0x008fea000383ffff */
[----:B------:R-:W-:Y:S05]  /*9e60*/  BRA `(.L_x_159) ;  /* 0xffffffa4001c7947 */ /* 0x000fea000383ffff */
.L_x_76:
[----:B------:R-:W-:Y:S07]  /*9e70*/  MOV R0, UR21 ;  /* 0x0000001500007c02 */ /* 0x000fee0008000f00 */
.L_x_160:
[----:B--2---:R2:W3:Y:S02]  /*9e80*/  SYNCS.PHASECHK.TRANS64.TRYWAIT P1, [R0+URZ+0x68], R5 ;  /* 0x00006805000075a7 */ /* 0x0044e400080211ff */
[----:B---3--:R-:W-:Y:S05]  /*9e90*/  @!P1 NANOSLEEP.SYNCS 0x989680 ;  /* 0x009896800000995d */ /* 0x008fea0003900000 */
[----:B------:R-:W3:Y:S02]  /*9ea0*/  @!P1 SYNCS.PHASECHK.TRANS64 P1, [R0+URZ+0x68], R5 ;  /* 0x00006805000095a7 */ /* 0x000ee400080210ff */
[----:B---3--:R-:W-:Y:S05]  /*9eb0*/  @!P1 BRA `(.L_x_160) ;  /* 0xfffffffc00f09947 */ /* 0x008fea000383ffff */
[----:B------:R-:W-:Y:S05]  /*9ec0*/  BRA `(.L_x_75) ;  /* 0xffffffa800987947 */ /* 0x000fea000383ffff */
.L_x_79:
[----:B--2---:R-:W-:Y:S07]  /*9ed0*/  MOV R5, UR21 ;  /* 0x0000001500057c02 */ /* 0x004fee0008000f00 */
.L_x_161:
[----:B--2---:R2:W3:Y:S02]  /*9ee0*/  SYNCS.PHASECHK.TRANS64.TRYWAIT P0, [R5+URZ+0x40], R4 ;  /* 0x00004004050075a7 */ /* 0x0044e400080011ff */
[----:B---3--:R-:W-:Y:S05]  /*9ef0*/  @!P0 NANOSLEEP.SYNCS 0x989680 ;  /* 0x009896800000895d */ /* 0x008fea0003900000 */
[----:B------:R-:W3:Y:S02]  /*9f00*/  @!P0 SYNCS.PHASECHK.TRANS64 P0, [R5+URZ+0x40], R4 ;  /* 0x00004004050085a7 */ /* 0x000ee400080010ff */
[----:B---3--:R-:W-:Y:S05]  /*9f10*/  @!P0 BRA `(.L_x_161) ;  /* 0xfffffffc00f08947 */ /* 0x008fea000383ffff */
[----:B------:R-:W-:Y:S05]  /*9f20*/  BRA `(.L_x_162) ;  /* 0xffffffa800f07947 */ /* 0x000fea000383ffff */
.L_x_80:
[----:B------:R-:W-:Y:S07]  /*9f30*/  MOV R5, UR21 ;  /* 0x0000001500057c02 */ /* 0x000fee0008000f00 */
.L_x_163:
[----:B--2---:R2:W3:Y:S02]  /*9f40*/  SYNCS.PHASECHK.TRANS64.TRYWAIT P0, [R5+URZ+0x48], R4 ;  /* 0x00004804050075a7 */ /* 0x0044e400080011ff */
[----:B---3--:R-:W-:Y:S05]  /*9f50*/  @!P0 NANOSLEEP.SYNCS 0x989680 ;  /* 0x009896800000895d */ /* 0x008fea0003900000 */
[----:B------:R-:W3:Y:S02]  /*9f60*/  @!P0 SYNCS.PHASECHK.TRANS64 P0, [R5+URZ+0x48], R4 ;  /* 0x00004804050085a7 */ /* 0x000ee400080010ff */
[----:B---3--:R-:W-:Y:S05]  /*9f70*/  @!P0 BRA `(.L_x_163) ;  /* 0xfffffffc00f08947 */ /* 0x008fea000383ffff */
[----:B------:R-:W-:Y:S05]  /*9f80*/  BRA `(.L_x_164) ;  /* 0xffffffac002c7947 */ /* 0x000fea000383ffff */
.L_x_81:
[----:B--2---:R-:W-:Y:S07]  /*9f90*/  MOV R5, UR21 ;  /* 0x0000001500057c02 */ /* 0x004fee0008000f00 */
.L_x_165:
[----:B--2---:R2:W3:Y:S02]  /*9fa0*/  SYNCS.PHASECHK.TRANS64.TRYWAIT P0, [R5+URZ+0x50], R4 ;  /* 0x00005004050075a7 */ /* 0x0044e400080011ff */
[----:B---3--:R-:W-:Y:S05]  /*9fb0*/  @!P0 NANOSLEEP.SYNCS 0x989680 ;  /* 0x009896800000895d */ /* 0x008fea0003900000 */
[----:B------:R-:W3:Y:S02]  /*9fc0*/  @!P0 SYNCS.PHASECHK.TRANS64 P0, [R5+URZ+0x50], R4 ;  /* 0x00005004050085a7 */ /* 0x000ee400080010ff */
[----:B---3--:R-:W-:Y:S05]  /*9fd0*/  @!P0 BRA `(.L_x_165) ;  /* 0xfffffffc00f08947 */ /* 0x008fea000383ffff */
[----:B------:R-:W-:Y:S05]  /*9fe0*/  BRA `(.L_x_166) ;  /* 0xffffffac00747947 */ /* 0x000fea000383ffff */
.L_x_82:
[----:B--2---:R-:W-:Y:S07]  /*9ff0*/  MOV R5, UR21 ;  /* 0x0000001500057c02 */ /* 0x004fee0008000f00 */
.L_x_167:
[----:B--2---:R2:W3:Y:S02]  /*a000*/  SYNCS.PHASECHK.TRANS64.TRYWAIT P0, [R5+URZ+0x58], R4 ;  /* 0x00005804050075a7 */ /* 0x0044e400080011ff */
[----:B---3--:R-:W-:Y:S05]  /*a010*/  @!P0 NANOSLEEP.SYNCS 0x989680 ;  /* 0x009896800000895d */ /* 0x008fea0003900000 */
[----:B------:R-:W3:Y:S02]  /*a020*/  @!P0 SYNCS.PHASECHK.TRANS64 P0, [R5+URZ+0x58], R4 ;  /* 0x00005804050085a7 */ /* 0x000ee400080010ff */
[----:B---3--:R-:W-:Y:S05]  /*a030*/  @!P0 BRA `(.L_x_167) ;  /* 0xfffffffc00f08947 */ /* 0x008fea000383ffff */
[----:B------:R-:W-:Y:S05]  /*a040*/  BRA `(.L_x_168) ;  /* 0xffffffac00c07947 */ /* 0x000fea000383ffff */
.L_x_84:
[----:B------:R-:W-:-:S07]  /*a050*/  MOV R0, UR21 ;  /* 0x0000001500007c02 */ /* 0x000fce0008000f00 */
.L_x_169:
[----:B--2---:R2:W3:Y:S02]  /*a060*/  SYNCS.PHASECHK.TRANS64.TRYWAIT P0, [R0+URZ+0x40], R3 ;  /* 0x00004003000075a7 */ /* 0x0044e400080011ff */
[----:B---3--:R-:W-:Y:S05]  /*a070*/  @!P0 NANOSLEEP.SYNCS 0x989680 ;  /* 0x009896800000895d */ /* 0x008fea0003900000 */
[----:B------:R-:W3:Y:S02]  /*a080*/  @!P0 SYNCS.PHASECHK.TRANS64 P0, [R0+URZ+0x40], R3 ;  /* 0x00004003000085a7 */ /* 0x000ee400080010ff */
[----:B---3--:R-:W-:Y:S05]  /*a090*/  @!P0 BRA `(.L_x_169) ;  /* 0xfffffffc00f08947 */ /* 0x008fea000383ffff */
[----:B------:R-:W-:Y:S05]  /*a0a0*/  BRA `(.L_x_170) ;  /* 0xffffffb000347947 */ /* 0x000fea000383ffff */
.L_x_85:
[----:B--2---:R-:W-:-:S07]  /*a0b0*/  MOV R0, UR21 ;  /* 0x0000001500007c02 */ /* 0x004fce0008000f00 */
.L_x_171:
[----:B--2---:R2:W3:Y:S02]  /*a0c0*/  SYNCS.PHASECHK.TRANS64.TRYWAIT P0, [R0+URZ+0x48], R3 ;  /* 0x00004803000075a7 */ /* 0x0044e400080011ff */
[----:B---3--:R-:W-:Y:S05]  /*a0d0*/  @!P0 NANOSLEEP.SYNCS 0x989680 ;  /* 0x009896800000895d */ /* 0x008fea0003900000 */
[----:B------:R-:W3:Y:S02]  /*a0e0*/  @!P0 SYNCS.PHASECHK.TRANS64 P0, [R0+URZ+0x48], R3 ;  /* 0x00004803000085a7 */ /* 0x000ee400080010ff */
[----:B---3--:R-:W-:Y:S05]  /*a0f0*/  @!P0 BRA `(.L_x_171) ;  /* 0xfffffffc00f08947 */ /* 0x008fea000383ffff */
[----:B------:R-:W-:Y:S05]  /*a100*/  BRA `(.L_x_172) ;  /* 0xffffffb000247947 */ /* 0x000fea000383ffff */
.L_x_86:
[----:B--2---:R-:W-:-:S07]  /*a110*/  MOV R0, UR21 ;  /* 0x0000001500007c02 */ /* 0x004fce0008000f00 */
.L_x_173:
[----:B--2---:R2:W3:Y:S02]  /*a120*/  SYNCS.PHASECHK.TRANS64.TRYWAIT P0, [R0+URZ+0x50], R3 ;  /* 0x00005003000075a7 */ /* 0x0044e400080011ff */
[----:B---3--:R-:W-:Y:S05]  /*a130*/  @!P0 NANOSLEEP.SYNCS 0x989680 ;  /* 0x009896800000895d */ /* 0x008fea0003900000 */
[----:B------:R-:W3:Y:S02]  /*a140*/  @!P0 SYNCS.PHASECHK.TRANS64 P0, [R0+URZ+0x50], R3 ;  /* 0x00005003000085a7 */ /* 0x000ee400080010ff */
[----:B---3--:R-:W-:Y:S05]  /*a150*/  @!P0 BRA `(.L_x_173) ;  /* 0xfffffffc00f08947 */ /* 0x008fea000383ffff */
[----:B------:R-:W-:Y:S05]  /*a160*/  BRA `(.L_x_174) ;  /* 0xffffffb000147947 */ /* 0x000fea000383ffff */
.L_x_88:
[----:B-1----:R1:W2:Y:S02]  /*a170*/  SYNCS.PHASECHK.TRANS64.TRYWAIT P0, [R3+URZ+0x70], R0 ;  /* 0x00007000030075a7 */ /* 0x0022a400080011ff */
[----:B--2---:R-:W-:Y:S05]  /*a180*/  @!P0 NANOSLEEP.SYNCS 0x989680 ;  /* 0x009896800000895d */ /* 0x004fea0003900000 */
[----:B------:R-:W2:Y:S02]  /*a190*/  @!P0 SYNCS.PHASECHK.TRANS64 P0, [R3+URZ+0x70], R0 ;  /* 0x00007000030085a7 */ /* 0x000ea400080010ff */
[----:B--2---:R-:W-:Y:S05]  /*a1a0*/  @!P0 BRA `(.L_x_88) ;  /* 0xfffffffc00f08947 */ /* 0x004fea000383ffff */
[----:B------:R-:W-:Y:S05]  /*a1b0*/  BRA `(.L_x_175) ;  /* 0xffffffb000e47947 */ /* 0x000fea000383ffff */
.L_x_99:
[----:B-1----:R-:W-:Y:S04]  /*a1c0*/  MOV R0, UR44 ;  /* 0x0000002c00007c02 */ /* 0x002fe80008000f00 */
[----:B------:R1:W2:Y:S03]  /*a1d0*/  SYNCS.PHASECHK.TRANS64.TRYWAIT P1, [R0+URZ+0x20], R3 ;  /* 0x00002003000075a7 */ /* 0x0002a600080211ff */
[----:B--2---:R-:W-:Y:S05]  /*a1e0*/  @!P1 NANOSLEEP.SYNCS 0x989680 ;  /* 0x009896800000995d */ /* 0x004fea0003900000 */
[----:B------:R-:W2:Y:S02]  /*a1f0*/  @!P1 SYNCS.PHASECHK.TRANS64 P1, [R0+URZ+0x20], R3 ;  /* 0x00002003000095a7 */ /* 0x000ea400080210ff */
[----:B--2---:R-:W-:Y:S05]  /*a200*/  @!P1 BRA `(.L_x_99) ;  /* 0xfffffffc00ec9947 */ /* 0x004fea000383ffff */
[----:B------:R-:W-:Y:S05]  /*a210*/  BRA `(.L_x_98) ;  /* 0xffffffc000847947 */ /* 0x000fea000383ffff */
.L_x_101:
[----:B-1----:R1:W4:Y:S02]  /*a220*/  SYNCS.PHASECHK.TRANS64.TRYWAIT P0, [R99+URZ+0x90], R2 ;  /* 0x00009002630075a7 */ /* 0x00232400080011ff */
[----:B----4-:R-:W-:Y:S05]  /*a230*/  @!P0 NANOSLEEP.SYNCS 0x989680 ;  /* 0x009896800000895d */ /* 0x010fea0003900000 */
[----:B------:R-:W4:Y:S02]  /*a240*/  @!P0 SYNCS.PHASECHK.TRANS64 P0, [R99+URZ+0x90], R2 ;  /* 0x00009002630085a7 */ /* 0x000f2400080010ff */
[----:B----4-:R-:W-:Y:S05]  /*a250*/  @!P0 BRA `(.L_x_101) ;  /* 0xfffffffc00f08947 */ /* 0x010fea000383ffff */
[----:B------:R-:W-:Y:S05]  /*a260*/  BRA `(.L_x_100) ;  /* 0xffffffc000b07947 */ /* 0x000fea000383ffff */
.L_x_110:
[----:B--2---:R2:W3:Y:S02]  /*a270*/  SYNCS.PHASECHK.TRANS64.TRYWAIT P0, [R3+URZ+0x20], R0 ;  /* 0x00002000030075a7 */ /* 0x0044e400080011ff */
[----:B---3--:R-:W-:Y:S05]  /*a280*/  @!P0 NANOSLEEP.SYNCS 0x989680 ;  /* 0x009896800000895d */ /* 0x008fea0003900000 */
[----:B------:R-:W3:Y:S02]  /*a290*/  @!P0 SYNCS.PHASECHK.TRANS64 P0, [R3+URZ+0x20], R0 ;  /* 0x00002000030085a7 */ /* 0x000ee400080010ff */
[----:B---3--:R-:W-:Y:S05]  /*a2a0*/  @!P0 BRA `(.L_x_110) ;  /* 0xfffffffc00f08947 */ /* 0x008fea000383ffff */
[----:B------:R-:W-:Y:S05]  /*a2b0*/  BRA `(.L_x_109) ;  /* 0xffffffcc00947947 */ /* 0x000fea000383ffff */
.L_x_118:
[----:B--2---:R2:W3:Y:S02]  /*a2c0*/  SYNCS.PHASECHK.TRANS64.TRYWAIT P0, [R102+URZ+0x20], R5 ;  /* 0x00002005660075a7 */ /* 0x0044e400080011ff */
[----:B---3--:R-:W-:Y:S05]  /*a2d0*/  @!P0 NANOSLEEP.SYNCS 0x989680 ;  /* 0x009896800000895d */ /* 0x008fea0003900000 */
[----:B------:R-:W3:Y:S02]  /*a2e0*/  @!P0 SYNCS.PHASECHK.TRANS64 P0, [R102+URZ+0x20], R5 ;  /* 0x00002005660085a7 */ /* 0x000ee400080010ff */
[----:B---3--:R-:W-:Y:S05]  /*a2f0*/  @!P0 BRA `(.L_x_118) ;  /* 0xfffffffc00f08947 */ /* 0x008fea000383ffff */
[----:B------:R-:W-:Y:S05]  /*a300*/  BRA `(.L_x_117) ;  /* 0xffffffd8009c7947 */ /* 0x000fea000383ffff */
.L_x_126:
[----:B--2---:R2:W3:Y:S02]  /*a310*/  SYNCS.PHASECHK.TRANS64.TRYWAIT P0, [R103+URZ+0x20], R0 ;  /* 0x00002000670075a7 */ /* 0x0044e400080011ff */
[----:B---3--:R-:W-:Y:S05]  /*a320*/  @!P0 NANOSLEEP.SYNCS 0x989680 ;  /* 0x009896800000895d */ /* 0x008fea0003900000 */
[----:B------:R-:W3:Y:S02]  /*a330*/  @!P0 SYNCS.PHASECHK.TRANS64 P0, [R103+URZ+0x20], R0 ;  /* 0x00002000670085a7 */ /* 0x000ee400080010ff */
[----:B---3--:R-:W-:Y:S05]  /*a340*/  @!P0 BRA `(.L_x_126) ;  /* 0xfffffffc00f08947 */ /* 0x008fea000383ffff */
[----:B------:R-:W-:Y:S05]  /*a350*/  BRA `(.L_x_125) ;  /* 0xffffffe400a47947 */ /* 0x000fea000383ffff */
        .weak           $__internal_0_$__cuda_sm10x_tcgen05_guardrail_trap_col_being_dealloced_not_returned_by_alloc
        .type           $__internal_0_$__cuda_sm10x_tcgen05_guardrail_trap_col_being_dealloced_not_returned_by_alloc,@function
        .size           $__internal_0_$__cuda_sm10x_tcgen05_guardrail_trap_col_being_dealloced_not_returned_by_alloc,($__internal_1_$__cuda_sm10x_tcgen05_guardrail_trap_phase_invalid_during_alloc - $__internal_0_$__cuda_sm10x_tcgen05_guardrail_trap_col_being_dealloced_not_returned_by_alloc)
$__internal_0_$__cuda_sm10x_tcgen05_guardrail_trap_col_being_dealloced_not_returned_by_alloc:
[----:B------:R-:W-:Y:S05]  /*a360*/  BPT.TRAP 0x1 ;  /* 0x000000040000795c */ /* 0x000fea0000300000 */
[----:B------:R-:W-:-:S04]  /*a370*/  HFMA2 R3, -RZ, RZ, 0, 0 ;  /* 0x00000000ff037431 */ /* 0x000fc800000001ff */
[----:B------:R-:W-:Y:S05]  /*a380*/  RET.REL.NODEC R2 `(_ZN7cutlass13device_kernelINS_4gemm6kernel13GemmUniversalIN4cute5tupleIJiiiiEEENS1_10collective13CollectiveMmaINS1_35MainloopSm100TmaUmmaWarpSpecializedILi2ELi2ELi4ENS5_IJNS4_1CILi4EEENSA_ILi1EEESC_EEEEENS5_IJNSA_ILi64EEENSA_ILi256EEENSA_ILi128EEEEEENS_6half_tENS5_IJlSC_lEEESJ_SK_NS4_8TiledMMAINS4_8MMA_AtomIJNS4_20SM100_MMA_F16BF16_SSISJ_SJ_fLi64ELi256ELNS4_4UMMA5MajorE0ELSP_0ELNSO_7ScaleInE0ELSQ_0EEEEEENS4_6LayoutINS5_IJSC_SC_SC_EEENS5_IJNSA_ILi0EEESV_SV_EEEEENS5_IJNS4_10UnderscoreESY_SY_EEEEENS4_13SM90_TMA_LOADENS4_14ComposedLayoutINS4_7SwizzleILi3ELi4ELi3EEENS4_18smem_ptr_flag_bitsILi16EEENST_INS5_IJNSA_ILi8EEESF_EEENS5_IJSF_SC_EEEEEEEvNS4_8identityENS4_23SM90_TMA_LOAD_MULTICASTES1B_vS1C_EENS_8epilogue10collective18CollectiveEpilogueINS1F_23Sm100TmaWarpSpecializedILi4ELi2ELi32ELb1ELb0EEEJSI_NS5_IJNST_ISF_SC_EES1K_EEESJ_SK_SJ_SK_NS1F_6fusion15FusionCallbacksIS1J_NS1M_17LinearCombinationISJ_fSJ_fLNS_15FloatRoundStyleE2EEESI_S1L_JEEENS4_5SM1004TMEM4LOAD26SM100_TMEM_LOAD_16dp256b8xES11_S1B_NS4_17SM75_U32x4_LDSM_NENS4_14SM90_TMA_STOREES1B_NS4_17SM90_U32x4_STSM_NENS4_39AutoVectorizingCopyWithAssumedAlignmentILi128EEEEEEvvEEEEvNT_6ParamsE) ;  /* 0xffffff5c021c7950 */ /* 0x000fea0003c3ffff */
        .weak           $__internal_1_$__cuda_sm10x_tcgen05_guardrail_trap_phase_invalid_during_alloc
        .type           $__internal_1_$__cuda_sm10x_tcgen05_guardrail_trap_phase_invalid_during_alloc,@function
        .size           $__internal_1_$__cuda_sm10x_tcgen05_guardrail_trap_phase_invalid_during_alloc,($__internal_2_$__cuda_sm10x_tcgen05_guardrail_trap_unallocated_columns_being_dealloced - $__internal_1_$__cuda_sm10x_tcgen05_guardrail_trap_phase_invalid_during_alloc)
$__internal_1_$__cuda_sm10x_tcgen05_guardrail_trap_phase_invalid_during_alloc:
[----:B------:R-:W-:Y:S05]  /*a390*/  BPT.TRAP 0x1 ;  /* 0x000000040000795c */ /* 0x000fea0000300000 */
[----:B------:R-:W-:-:S04]  /*a3a0*/  MOV R5, 0x0 ;  /* 0x0000000000057802 */ /* 0x000fc80000000f00 */
[----:B------:R-:W-:Y:S05]  /*a3b0*/  RET.REL.NODEC R4 `(_ZN7cutlass13device_kernelINS_4gemm6kernel13GemmUniversalIN4cute5tupleIJiiiiEEENS1_10collective13CollectiveMmaINS1_35MainloopSm100TmaUmmaWarpSpecializedILi2ELi2ELi4ENS5_IJNS4_1CILi4EEENSA_ILi1EEESC_EEEEENS5_IJNSA_ILi64EEENSA_ILi256EEENSA_ILi128EEEEEENS_6half_tENS5_IJlSC_lEEESJ_SK_NS4_8TiledMMAINS4_8MMA_AtomIJNS4_20SM100_MMA_F16BF16_SSISJ_SJ_fLi64ELi256ELNS4_4UMMA5MajorE0ELSP_0ELNSO_7ScaleInE0ELSQ_0EEEEEENS4_6LayoutINS5_IJSC_SC_SC_EEENS5_IJNSA_ILi0EEESV_SV_EEEEENS5_IJNS4_10UnderscoreESY_SY_EEEEENS4_13SM90_TMA_LOADENS4_14ComposedLayoutINS4_7SwizzleILi3ELi4ELi3EEENS4_18smem_ptr_flag_bitsILi16EEENST_INS5_IJNSA_ILi8EEESF_EEENS5_IJSF_SC_EEEEEEEvNS4_8identityENS4_23SM90_TMA_LOAD_MULTICASTES1B_vS1C_EENS_8epilogue10collective18CollectiveEpilogueINS1F_23Sm100TmaWarpSpecializedILi4ELi2ELi32ELb1ELb0EEEJSI_NS5_IJNST_ISF_SC_EES1K_EEESJ_SK_SJ_SK_NS1F_6fusion15FusionCallbacksIS1J_NS1M_17LinearCombinationISJ_fSJ_fLNS_15FloatRoundStyleE2EEESI_S1L_JEEENS4_5SM1004TMEM4LOAD26SM100_TMEM_LOAD_16dp256b8xES11_S1B_NS4_17SM75_U32x4_LDSM_NENS4_14SM90_TMA_STOREES1B_NS4_17SM90_U32x4_STSM_NENS4_39AutoVectorizingCopyWithAssumedAlignmentILi128EEEEEEvvEEEEvNT_6ParamsE) ;  /* 0xffffff5c04107950 */ /* 0x000fea0003c3ffff */
        .weak           $__internal_2_$__cuda_sm10x_tcgen05_guardrail_trap_unallocated_columns_being_dealloced
        .type           $__internal_2_$__cuda_sm10x_tcgen05_guardrail_trap_unallocated_columns_being_dealloced,@function
        .size           $__internal_2_$__cuda_sm10x_tcgen05_guardrail_trap_unallocated_columns_being_dealloced,(.L_x_177 - $__internal_2_$__cuda_sm10x_tcgen05_guardrail_trap_unallocated_columns_being_dealloced)
$__internal_2_$__cuda_sm10x_tcgen05_guardrail_trap_unallocated_columns_being_dealloced:
[----:B------:R-:W-:Y:S05]  /*a3c0*/  BPT.TRAP 0x1 ;  /* 0x000000040000795c */ /* 0x000fea0000300000 */
[----:B------:R-:W-:-:S04]  /*a3d0*/  HFMA2 R3, -RZ, RZ, 0, 0 ;  /* 0x00000000ff037431 */ /* 0x000fc800000001ff */
[----:B------:R-:W-:Y:S05]  /*a3e0*/  RET.REL.NODEC R2 `(_ZN7cutlass13device_kernelINS_4gemm6kernel13GemmUniversalIN4cute5tupleIJiiiiEEENS1_10collective13CollectiveMmaINS1_35MainloopSm100TmaUmmaWarpSpecializedILi2ELi2ELi4ENS5_IJNS4_1CILi4EEENSA_ILi1EEESC_EEEEENS5_IJNSA_ILi64EEENSA_ILi256EEENSA_ILi128EEEEEENS_6half_tENS5_IJlSC_lEEESJ_SK_NS4_8TiledMMAINS4_8MMA_AtomIJNS4_20SM100_MMA_F16BF16_SSISJ_SJ_fLi64ELi256ELNS4_4UMMA5MajorE0ELSP_0ELNSO_7ScaleInE0ELSQ_0EEEEEENS4_6LayoutINS5_IJSC_SC_SC_EEENS5_IJNSA_ILi0EEESV_SV_EEEEENS5_IJNS4_10UnderscoreESY_SY_EEEEENS4_13SM90_TMA_LOADENS4_14ComposedLayoutINS4_7SwizzleILi3ELi4ELi3EEENS4_18smem_ptr_flag_bitsILi16EEENST_INS5_IJNSA_ILi8EEESF_EEENS5_IJSF_SC_EEEEEEEvNS4_8identityENS4_23SM90_TMA_LOAD_MULTICASTES1B_vS1C_EENS_8epilogue10collective18CollectiveEpilogueINS1F_23Sm100TmaWarpSpecializedILi4ELi2ELi32ELb1ELb0EEEJSI_NS5_IJNST_ISF_SC_EES1K_EEESJ_SK_SJ_SK_NS1F_6fusion15FusionCallbacksIS1J_NS1M_17LinearCombinationISJ_fSJ_fLNS_15FloatRoundStyleE2EEESI_S1L_JEEENS4_5SM1004TMEM4LOAD26SM100_TMEM_LOAD_16dp256b8xES11_S1B_NS4_17SM75_U32x4_LDSM_NENS4_14SM90_TMA_STOREES1B_NS4_17SM90_U32x4_STSM_NENS4_39AutoVectorizingCopyWithAssumedAlignmentILi128EEEEEEvvEEEEvNT_6ParamsE) ;  /* 0xffffff5c02047950 */ /* 0x000fea0003c3ffff */
.L_x_176:
[----:B------:R-:W-:-:S00]  /*a3f0*/  BRA `(.L_x_176) ;  /* 0xfffffffc00fc7947 */ /* 0x000fc0000383ffff */
[----:B------:R-:W-:-:S00]  /*a400*/  NOP ;  /* 0x0000000000007918 */ /* 0x000fc00000000000 */
[----:B------:R-:W-:-:S00]  /*a410*/  NOP ;  /* 0x0000000000007918 */ /* 0x000fc00000000000 */
[----:B------:R-:W-:-:S00]  /*a420*/  NOP ;  /* 0x0000000000007918 */ /* 0x000fc00000000000 */
[----:B------:R-:W-:-:S00]  /*a430*/  NOP ;  /* 0x0000000000007918 */ /* 0x000fc00000000000 */
[----:B------:R-:W-:-:S00]  /*a440*/  NOP ;  /* 0x0000000000007918 */ /* 0x000fc00000000000 */
[----:B------:R-:W-:-:S00]  /*a450*/  NOP ;  /* 0x0000000000007918 */ /* 0x000fc00000000000 */
[----:B------:R-:W-:-:S00]  /*a460*/  NOP ;  /* 0x0000000000007918 */ /* 0x000fc00000000000 */
[----:B------:R-:W-:-:S00]  /*a470*/  NOP ;  /* 0x0000000000007918 */ /* 0x000fc00000000000 */
.L_x_177:


//--------------------- .nv.global.init           --------------------------
	.section	.nv.global.init,"aw",@progbits
.nv.global.init:
	.type		$str$27,@object
	.size		$str$27,($str$28 - $str$27)
$str$27:
        /*0000*/ 	.byte	0x28, 0x61, 0x64, 0x64, 0x72, 0x65, 0x73, 0x73, 0x20, 0x26, 0x20, 0x6d, 0x61, 0x73, 0x6b, 0x29
        /*0010*/ 	.byte	0x20, 0x3d, 0x3d, 0x20, 0x30, 0x00
	.type		$str$28,@object
	.size		$str$28,($str$26 - $str$28)
$str$28:
        /*0016*/ 	.byte	0x2f, 0x74, 0x6d, 0x70, 0x2f, 0x63, 0x75, 0x74, 0x6c, 0x61, 0x73, 0x73, 0x5f, 0x73, 0x77, 0x65
        /*0026*/ 	.byte	0x65, 0x70, 0x5f, 0x73, 0x72, 0x63, 0x2f, 0x69, 0x6e, 0x63, 0x6c, 0x75, 0x64, 0x65, 0x2f, 0x63
        /*0036*/ 	.byte	0x75, 0x74, 0x65, 0x2f, 0x70, 0x6f, 0x69, 0x6e, 0x74, 0x65, 0x72, 0x5f, 0x66, 0x6c, 0x61, 0x67
        /*0046*/ 	.byte	0x67, 0x65, 0x64, 0x2e, 0x68, 0x70, 0x70, 0x00
	.type		$str$26,@object
	.size		$str$26,($str$25 - $str$26)
$str$26:
        /*004e*/ 	.byte	0x2f, 0x74, 0x6d, 0x70, 0x2f, 0x63, 0x75, 0x74, 0x6c, 0x61, 0x73, 0x73, 0x5f, 0x73, 0x77, 0x65
        /*005e*/ 	.byte	0x65, 0x70, 0x5f, 0x73, 0x72, 0x63, 0x2f, 0x69, 0x6e, 0x63, 0x6c, 0x75, 0x64, 0x65, 0x2f, 0x63
        /*006e*/ 	.byte	0x75, 0x74, 0x65, 0x2f, 0x61, 0x74, 0x6f, 0x6d, 0x2f, 0x63, 0x6f, 0x70, 0x79, 0x5f, 0x74, 0x72
        /*007e*/ 	.byte	0x61, 0x69, 0x74, 0x73, 0x5f, 0x73, 0x6d, 0x31, 0x30, 0x30, 0x2e, 0x68, 0x70, 0x70, 0x00
	.type		$str$25,@object
	.size		$str$25,(__unnamed_1 - $str$25)
$str$25:
        /*008d*/ 	.byte	0x28, 0x28, 0x75, 0x69, 0x6e, 0x74, 0x33, 0x32, 0x5f, 0x74, 0x28, 0x74, 0x68, 0x72, 0x65, 0x61
        /*009d*/ 	.byte	0x64, 0x49, 0x64, 0x78, 0x2e, 0x78, 0x29, 0x20, 0x2f, 0x20, 0x33, 0x32, 0x29, 0x20, 0x25, 0x20
        /*00ad*/ 	.byte	0x34, 0x29, 0x20, 0x3d, 0x3d, 0x20, 0x28, 0x28, 0x28, 0x74, 0x6d, 0x65, 0x6d, 0x5f, 0x61, 0x64
        /*00bd*/ 	.byte	0x64, 0x72, 0x20, 0x3e, 0x3e, 0x20, 0x31, 0x36, 0x29, 0x20, 0x2f, 0x20, 0x33, 0x32, 0x29, 0x20
        /*00cd*/ 	.byte	0x25, 0x20, 0x34, 0x29, 0x00
	.type		__unnamed_1,@object
	.size		__unnamed_1,(__unnamed_2 - __unnamed_1)
__unnamed_1:
        /*00d2*/ 	.byte	0x61, 0x75, 0x74, 0x6f, 0x20, 0x63, 0x75, 0x74, 0x65, 0x3a, 0x3a, 0x61, 0x73, 0x5f, 0x70, 0x6f
        /* <DEDUP_REMOVED lines=24> */
        /*0262*/ 	.byte	0x3e, 0x3e, 0x3e, 0x5d, 0x00
	.type		__unnamed_2,@object
	.size		__unnamed_2,(.L_2 - __unnamed_2)
__unnamed_2:
        /* <DEDUP_REMOVED lines=46> */
        /*0547*/ 	.byte	0x75, 0x74, 0x65, 0x3a, 0x3a, 0x43, 0x3c, 0x30, 0x3e, 0x3e, 0x3e, 0x3e, 0x5d, 0x00
.L_2:


//--------------------- .nv.shared._ZN7cutlass13device_kernelINS_4gemm6kernel13GemmUniversalIN4cute5tupleIJiiiiEEENS1_10collective13CollectiveMmaINS1_35MainloopSm100TmaUmmaWarpSpecializedILi2ELi2ELi4ENS5_IJNS4_1CILi4EEENSA_ILi1EEESC_EEEEENS5_IJNSA_ILi64EEENSA_ILi256EEENSA_ILi128EEEEEENS_6half_tENS5_IJlSC_lEEESJ_SK_NS4_8TiledMMAINS4_8MMA_AtomIJNS4_20SM100_MMA_F16BF16_SSISJ_SJ_fLi64ELi256ELNS4_4UMMA5MajorE0ELSP_0ELNSO_7ScaleInE0ELSQ_0EEEEEENS4_6LayoutINS5_IJSC_SC_SC_EEENS5_IJNSA_ILi0EEESV_SV_EEEEENS5_IJNS4_10UnderscoreESY_SY_EEEEENS4_13SM90_TMA_LOADENS4_14ComposedLayoutINS4_7SwizzleILi3ELi4ELi3EEENS4_18smem_ptr_flag_bitsILi16EEENST_INS5_IJNSA_ILi8EEESF_EEENS5_IJSF_SC_EEEEEEEvNS4_8identityENS4_23SM90_TMA_LOAD_MULTICASTES1B_vS1C_EENS_8epilogue10collective18CollectiveEpilogueINS1F_23Sm100TmaWarpSpecializedILi4ELi2ELi32ELb1ELb0EEEJSI_NS5_IJNST_ISF_SC_EES1K_EEESJ_SK_SJ_SK_NS1F_6fusion15FusionCallbacksIS1J_NS1M_17LinearCombinationISJ_fSJ_fLNS_15FloatRoundStyleE2EEESI_S1L_JEEENS4_5SM1004TMEM4LOAD26SM100_TMEM_LOAD_16dp256b8xES11_S1B_NS4_17SM75_U32x4_LDSM_NENS4_14SM90_TMA_STOREES1B_NS4_17SM90_U32x4_STSM_NENS4_39AutoVectorizingCopyWithAssumedAlignmentILi128EEEEEEvvEEEEvNT_6ParamsE --------------------------
	.section	.nv.shared._ZN7cutlass13device_kernelINS_4gemm6kernel13GemmUniversalIN4cute5tupleIJiiiiEEENS1_10collective13CollectiveMmaINS1_35MainloopSm100TmaUmmaWarpSpecializedILi2ELi2ELi4ENS5_IJNS4_1CILi4EEENSA_ILi1EEESC_EEEEENS5_IJNSA_ILi64EEENSA_ILi256EEENSA_ILi128EEEEEENS_6half_tENS5_IJlSC_lEEESJ_SK_NS4_8TiledMMAINS4_8MMA_AtomIJNS4_20SM100_MMA_F16BF16_SSISJ_SJ_fLi64ELi256ELNS4_4UMMA5MajorE0ELSP_0ELNSO_7ScaleInE0ELSQ_0EEEEEENS4_6LayoutINS5_IJSC_SC_SC_EEENS5_IJNSA_ILi0EEESV_SV_EEEEENS5_IJNS4_10UnderscoreESY_SY_EEEEENS4_13SM90_TMA_LOADENS4_14ComposedLayoutINS4_7SwizzleILi3ELi4ELi3EEENS4_18smem_ptr_flag_bitsILi16EEENST_INS5_IJNSA_ILi8EEESF_EEENS5_IJSF_SC_EEEEEEEvNS4_8identityENS4_23SM90_TMA_LOAD_MULTICASTES1B_vS1C_EENS_8epilogue10collective18CollectiveEpilogueINS1F_23Sm100TmaWarpSpecializedILi4ELi2ELi32ELb1ELb0EEEJSI_NS5_IJNST_ISF_SC_EES1K_EEESJ_SK_SJ_SK_NS1F_6fusion15FusionCallbacksIS1J_NS1M_17LinearCombinationISJ_fSJ_fLNS_15FloatRoundStyleE2EEESI_S1L_JEEENS4_5SM1004TMEM4LOAD26SM100_TMEM_LOAD_16dp256b8xES11_S1B_NS4_17SM75_U32x4_LDSM_NENS4_14SM90_TMA_STOREES1B_NS4_17SM90_U32x4_STSM_NENS4_39AutoVectorizingCopyWithAssumedAlignmentILi128EEEEEEvvEEEEvNT_6ParamsE,"aw",@nobits
	.sectionflags	@""
	.align	16
	.zero		1024


//--------------------- .nv.shared.reserved.0     --------------------------
	.section	.nv.shared.reserved.0,"aw",@nobits
	.weak		__nv_reservedSMEM_offset_0_alias
	.size		__nv_reservedSMEM_offset_0_alias, 0, 64
	.other		__nv_reservedSMEM_offset_0_alias,@"STO_CUDA_RESERVED_SHARED STV_DEFAULT"
__nv_reservedSMEM_offset_0_alias:
	.zero		0
.nv.shared.reserved.0:
	.zero		64
	.weak		__nv_reservedSMEM_tcgen05_partition
	.type		__nv_reservedSMEM_tcgen05_partition,@object
	.size		__nv_reservedSMEM_tcgen05_partition,(.L_0 - __nv_reservedSMEM_tcgen05_partition)
__nv_reservedSMEM_tcgen05_partition:
	.zero		32
.L_0:


//--------------------- .nv.global                --------------------------
	.section	.nv.global,"aw",@nobits
.nv.global:
	.type		_ZN40_INTERNAL_2affcf20_4_k_cu_8a03a898_350704cute1_E,@object
	.size		_ZN40_INTERNAL_2affcf20_4_k_cu_8a03a898_350704cute1_E,(_ZN40_INTERNAL_2affcf20_4_k_cu_8a03a898_350704cuda3std3__45__cpo6cbeginE - _ZN40_INTERNAL_2affcf20_4_k_cu_8a03a898_350704cute1_E)
_ZN40_INTERNAL_2affcf20_4_k_cu_8a03a898_350704cute1_E:
	.zero		1
	.type		_ZN40_INTERNAL_2affcf20_4_k_cu_8a03a898_350704cuda3std3__45__cpo6cbeginE,@object
	.size		_ZN40_INTERNAL_2affcf20_4_k_cu_8a03a898_350704cuda3std3__45__cpo6cbeginE,(_ZN40_INTERNAL_2affcf20_4_k_cu_8a03a898_350704cuda3std3__48in_placeE - _ZN40_INTERNAL_2affcf20_4_k_cu_8a03a898_350704cuda3std3__45__cpo6cbeginE)
_ZN40_INTERNAL_2affcf20_4_k_cu_8a03a898_350704cuda3std3__45__cpo6cbeginE:
	.zero		1
	.type		_ZN40_INTERNAL_2affcf20_4_k_cu_8a03a898_350704cuda3std3__48in_placeE,@object
	.size		_ZN40_INTERNAL_2affcf20_4_k_cu_8a03a898_350704cuda3std3__48in_placeE,(_ZN40_INTERNAL_2affcf20_4_k_cu_8a03a898_350704cuda3std6ranges3__45__cpo9iter_moveE - _ZN40_INTERNAL_2affcf20_4_k_cu_8a03a898_350704cuda3std3__48in_placeE)
_ZN40_INTERNAL_2affcf20_4_k_cu_8a03a898_350704cuda3std3__48in_placeE:
	.zero		1
	.type		_ZN40_INTERNAL_2affcf20_4_k_cu_8a03a898_350704cuda3std6ranges3__45__cpo9iter_moveE,@object
	.size		_ZN40_INTERNAL_2affcf20_4_k_cu_8a03a898_350704cuda3std6ranges3__45__cpo9iter_moveE,(_ZN40_INTERNAL_2affcf20_4_k_cu_8a03a898_350704cuda3std3__45__cpo5beginE - _ZN40_INTERNAL_2affcf20_4_k_cu_8a03a898_350704cuda3std6ranges3__45__cpo9iter_moveE)
_ZN40_INTERNAL_2affcf20_4_k_cu_8a03a898_350704cuda3std6ranges3__45__cpo9iter_moveE:
	.zero		1
	.type		_ZN40_INTERNAL_2affcf20_4_k_cu_8a03a898_350704cuda3std3__45__cpo5beginE,@object
	.size		_ZN40_INTERNAL_2affcf20_4_k_cu_8a03a898_350704cuda3std3__45__cpo5beginE,(_ZN40_INTERNAL_2affcf20_4_k_cu_8a03a898_350704cuda3std3__442_GLOBAL__N__2affcf20_4_k_cu_8a03a898_350706ignoreE - _ZN40_INTERNAL_2affcf20_4_k_cu_8a03a898_350704cuda3std3__45__cpo5beginE)
_ZN40_INTERNAL_2affcf20_4_k_cu_8a03a898_350704cuda3std3__45__cpo5beginE:
	.zero		1
	.type		_ZN40_INTERNAL_2affcf20_4_k_cu_8a03a898_350704cuda3std3__442_GLOBAL__N__2affcf20_4_k_cu_8a03a898_350706ignoreE,@object
	.size		_ZN40_INTERNAL_2affcf20_4_k_cu_8a03a898_350704cuda3std3__442_GLOBAL__N__2affcf20_4_k_cu_8a03a898_350706ignoreE,(_ZN40_INTERNAL_2affcf20_4_k_cu_8a03a898_350704cute7productE - _ZN40_INTERNAL_2affcf20_4_k_cu_8a03a898_350704cuda3std3__442_GLOBAL__N__2affcf20_4_k_cu_8a03a898_350706ignoreE)
_ZN40_INTERNAL_2affcf20_4_k_cu_8a03a898_350704cuda3std3__442_GLOBAL__N__2affcf20_4_k_cu_8a03a898_350706ignoreE:
	.zero		1
	.type		_ZN40_INTERNAL_2affcf20_4_k_cu_8a03a898_350704cute7productE,@object
	.size		_ZN40_INTERNAL_2affcf20_4_k_cu_8a03a898_350704cute7productE,(_ZN40_INTERNAL_2affcf20_4_k_cu_8a03a898_350704cuda3std3__45__cpo3endE - _ZN40_INTERNAL_2affcf20_4_k_cu_8a03a898_350704cute7productE)
_ZN40_INTERNAL_2affcf20_4_k_cu_8a03a898_350704cute7productE:
	.zero		1
	.type		_ZN40_INTERNAL_2affcf20_4_k_cu_8a03a898_350704cuda3std3__45__cpo3endE,@object
	.size		_ZN40_INTERNAL_2affcf20_4_k_cu_8a03a898_350704cuda3std3__45__cpo3endE,(_ZN40_INTERNAL_2affcf20_4_k_cu_8a03a898_350704cuda3std3__419piecewise_constructE - _ZN40_INTERNAL_2affcf20_4_k_cu_8a03a898_350704cuda3std3__45__cpo3endE)
_ZN40_INTERNAL_2affcf20_4_k_cu_8a03a898_350704cuda3std3__45__cpo3endE:
	.zero		1
	.type		_ZN40_INTERNAL_2affcf20_4_k_cu_8a03a898_350704cuda3std3__419piecewise_constructE,@object
	.size		_ZN40_INTERNAL_2affcf20_4_k_cu_8a03a898_350704cuda3std3__419piecewise_constructE,(_ZN40_INTERNAL_2affcf20_4_k_cu_8a03a898_350704cuda3std3__45__cpo4cendE - _ZN40_INTERNAL_2affcf20_4_k_cu_8a03a898_350704cuda3std3__419piecewise_constructE)
_ZN40_INTERNAL_2affcf20_4_k_cu_8a03a898_350704cuda3std3__419piecewise_constructE:
	.zero		1
	.type		_ZN40_INTERNAL_2affcf20_4_k_cu_8a03a898_350704cuda3std3__45__cpo4cendE,@object
	.size		_ZN40_INTERNAL_2affcf20_4_k_cu_8a03a898_350704cuda3std3__45__cpo4cendE,(_ZN40_INTERNAL_2affcf20_4_k_cu_8a03a898_350704cuda3std6ranges3__45__cpo4swapE - _ZN40_INTERNAL_2affcf20_4_k_cu_8a03a898_350704cuda3std3__45__cpo4cendE)
_ZN40_INTERNAL_2affcf20_4_k_cu_8a03a898_350704cuda3std3__45__cpo4cendE:
	.zero		1
	.type		_ZN40_INTERNAL_2affcf20_4_k_cu_8a03a898_350704cuda3std6ranges3__45__cpo4swapE,@object
	.size		_ZN40_INTERNAL_2affcf20_4_k_cu_8a03a898_350704cuda3std6ranges3__45__cpo4swapE,(.L_10 - _ZN40_INTERNAL_2affcf20_4_k_cu_8a03a898_350704cuda3std6ranges3__45__cpo4swapE)
_ZN40_INTERNAL_2affcf20_4_k_cu_8a03a898_350704cuda3std6ranges3__45__cpo4swapE:
	.zero		1
.L_10:


//--------------------- .nv.constant0._ZN7cutlass13device_kernelINS_4gemm6kernel13GemmUniversalIN4cute5tupleIJiiiiEEENS1_10collective13CollectiveMmaINS1_35MainloopSm100TmaUmmaWarpSpecializedILi2ELi2ELi4ENS5_IJNS4_1CILi4EEENSA_ILi1EEESC_EEEEENS5_IJNSA_ILi64EEENSA_ILi256EEENSA_ILi128EEEEEENS_6half_tENS5_IJlSC_lEEESJ_SK_NS4_8TiledMMAINS4_8MMA_AtomIJNS4_20SM100_MMA_F16BF16_SSISJ_SJ_fLi64ELi256ELNS4_4UMMA5MajorE0ELSP_0ELNSO_7ScaleInE0ELSQ_0EEEEEENS4_6LayoutINS5_IJSC_SC_SC_EEENS5_IJNSA_ILi0EEESV_SV_EEEEENS5_IJNS4_10UnderscoreESY_SY_EEEEENS4_13SM90_TMA_LOADENS4_14ComposedLayoutINS4_7SwizzleILi3ELi4ELi3EEENS4_18smem_ptr_flag_bitsILi16EEENST_INS5_IJNSA_ILi8EEESF_EEENS5_IJSF_SC_EEEEEEEvNS4_8identityENS4_23SM90_TMA_LOAD_MULTICASTES1B_vS1C_EENS_8epilogue10collective18CollectiveEpilogueINS1F_23Sm100TmaWarpSpecializedILi4ELi2ELi32ELb1ELb0EEEJSI_NS5_IJNST_ISF_SC_EES1K_EEESJ_SK_SJ_SK_NS1F_6fusion15FusionCallbacksIS1J_NS1M_17LinearCombinationISJ_fSJ_fLNS_15FloatRoundStyleE2EEESI_S1L_JEEENS4_5SM1004TMEM4LOAD26SM100_TMEM_LOAD_16dp256b8xES11_S1B_NS4_17SM75_U32x4_LDSM_NENS4_14SM90_TMA_STOREES1B_NS4_17SM90_U32x4_STSM_NENS4_39AutoVectorizingCopyWithAssumedAlignmentILi128EEEEEEvvEEEEvNT_6ParamsE --------------------------
	.section	.nv.constant0._ZN7cutlass13device_kernelINS_4gemm6kernel13GemmUniversalIN4cute5tupleIJiiiiEEENS1_10collective13CollectiveMmaINS1_35MainloopSm100TmaUmmaWarpSpecializedILi2ELi2ELi4ENS5_IJNS4_1CILi4EEENSA_ILi1EEESC_EEEEENS5_IJNSA_ILi64EEENSA_ILi256EEENSA_ILi128EEEEEENS_6half_tENS5_IJlSC_lEEESJ_SK_NS4_8TiledMMAINS4_8MMA_AtomIJNS4_20SM100_MMA_F16BF16_SSISJ_SJ_fLi64ELi256ELNS4_4UMMA5MajorE0ELSP_0ELNSO_7ScaleInE0ELSQ_0EEEEEENS4_6LayoutINS5_IJSC_SC_SC_EEENS5_IJNSA_ILi0EEESV_SV_EEEEENS5_IJNS4_10UnderscoreESY_SY_EEEEENS4_13SM90_TMA_LOADENS4_14ComposedLayoutINS4_7SwizzleILi3ELi4ELi3EEENS4_18smem_ptr_flag_bitsILi16EEENST_INS5_IJNSA_ILi8EEESF_EEENS5_IJSF_SC_EEEEEEEvNS4_8identityENS4_23SM90_TMA_LOAD_MULTICASTES1B_vS1C_EENS_8epilogue10collective18CollectiveEpilogueINS1F_23Sm100TmaWarpSpecializedILi4ELi2ELi32ELb1ELb0EEEJSI_NS5_IJNST_ISF_SC_EES1K_EEESJ_SK_SJ_SK_NS1F_6fusion15FusionCallbacksIS1J_NS1M_17LinearCombinationISJ_fSJ_fLNS_15FloatRoundStyleE2EEESI_S1L_JEEENS4_5SM1004TMEM4LOAD26SM100_TMEM_LOAD_16dp256b8xES11_S1B_NS4_17SM75_U32x4_LDSM_NENS4_14SM90_TMA_STOREES1B_NS4_17SM90_U32x4_STSM_NENS4_39AutoVectorizingCopyWithAssumedAlignmentILi128EEEEEEvvEEEEvNT_6ParamsE,"a",@progbits
	.sectionflags	@""
	.align	4
.nv.constant0._ZN7cutlass13device_kernelINS_4gemm6kernel13GemmUniversalIN4cute5tupleIJiiiiEEENS1_10collective13CollectiveMmaINS1_35MainloopSm100TmaUmmaWarpSpecializedILi2ELi2ELi4ENS5_IJNS4_1CILi4EEENSA_ILi1EEESC_EEEEENS5_IJNSA_ILi64EEENSA_ILi256EEENSA_ILi128EEEEEENS_6half_tENS5_IJlSC_lEEESJ_SK_NS4_8TiledMMAINS4_8MMA_AtomIJNS4_20SM100_MMA_F16BF16_SSISJ_SJ_fLi64ELi256ELNS4_4UMMA5MajorE0ELSP_0ELNSO_7ScaleInE0ELSQ_0EEEEEENS4_6LayoutINS5_IJSC_SC_SC_EEENS5_IJNSA_ILi0EEESV_SV_EEEEENS5_IJNS4_10UnderscoreESY_SY_EEEEENS4_13SM90_TMA_LOADENS4_14ComposedLayoutINS4_7SwizzleILi3ELi4ELi3EEENS4_18smem_ptr_flag_bitsILi16EEENST_INS5_IJNSA_ILi8EEESF_EEENS5_IJSF_SC_EEEEEEEvNS4_8identityENS4_23SM90_TMA_LOAD_MULTICASTES1B_vS1C_EENS_8epilogue10collective18CollectiveEpilogueINS1F_23Sm100TmaWarpSpecializedILi4ELi2ELi32ELb1ELb0EEEJSI_NS5_IJNST_ISF_SC_EES1K_EEESJ_SK_SJ_SK_NS1F_6fusion15FusionCallbacksIS1J_NS1M_17LinearCombinationISJ_fSJ_fLNS_15FloatRoundStyleE2EEESI_S1L_JEEENS4_5SM1004TMEM4LOAD26SM100_TMEM_LOAD_16dp256b8xES11_S1B_NS4_17SM75_U32x4_LDSM_NENS4_14SM90_TMA_STOREES1B_NS4_17SM90_U32x4_STSM_NENS4_39AutoVectorizingCopyWithAssumedAlignmentILi128EEEEEEvvEEEEvNT_6ParamsE:
	.zero		2944


//--------------------- SYMBOLS --------------------------

	.type		.nv.reservedSmem.offset0,@object
	.size		.nv.reservedSmem.offset0,0x4
	.type		.nv.reservedSmem.cap,@object
	.size		.nv.reservedSmem.cap,0x4
	.type		__assertfail,@function
